//
// Generated by NVIDIA NVVM Compiler
//
// Compiler Build ID: CL-36424714
// Cuda compilation tools, release 13.0, V13.0.88
// Based on NVVM 20.0.0
//

.version 9.0
.target sm_100
.address_size 64

	// .globl	_Z27calculate_block_max_and_sumPKfPfS1_ii
.extern .shared .align 16 .b8 ms[];
.extern .shared .align 16 .b8 max_vals[];
.extern .shared .align 16 .b8 sum_vals[];

.visible .entry _Z27calculate_block_max_and_sumPKfPfS1_ii(
	.param .u64 .ptr .align 1 _Z27calculate_block_max_and_sumPKfPfS1_ii_param_0,
	.param .u64 .ptr .align 1 _Z27calculate_block_max_and_sumPKfPfS1_ii_param_1,
	.param .u64 .ptr .align 1 _Z27calculate_block_max_and_sumPKfPfS1_ii_param_2,
	.param .u32 _Z27calculate_block_max_and_sumPKfPfS1_ii_param_3,
	.param .u32 _Z27calculate_block_max_and_sumPKfPfS1_ii_param_4
)
{
	.reg .pred 	%p<8>;
	.reg .b32 	%r<32>;
	.reg .b32 	%f<81>;
	.reg .b64 	%rd<12>;

	ld.param.u64 	%rd2, [_Z27calculate_block_max_and_sumPKfPfS1_ii_param_0];
	ld.param.u64 	%rd3, [_Z27calculate_block_max_and_sumPKfPfS1_ii_param_1];
	ld.param.u64 	%rd4, [_Z27calculate_block_max_and_sumPKfPfS1_ii_param_2];
	ld.param.u32 	%r12, [_Z27calculate_block_max_and_sumPKfPfS1_ii_param_3];
	ld.param.u32 	%r13, [_Z27calculate_block_max_and_sumPKfPfS1_ii_param_4];
	mov.u32 	%r31, %ntid.x;
	mov.u32 	%r2, %tid.x;
	setp.ge.s32 	%p1, %r2, %r12;
	mov.f32 	%f77, 0f00000000;
	mov.f32 	%f76, 0fF149F2CA;
	@%p1 bra 	$L__BB0_5;
	mov.u32 	%r14, %ctaid.x;
	mul.lo.s32 	%r3, %r12, %r14;
	cvta.to.global.u64 	%rd1, %rd2;
	mov.f32 	%f77, 0f00000000;
	mov.f32 	%f78, 0fF149F2CA;
	mov.u32 	%r30, %r2;
	mov.f32 	%f76, %f78;
$L__BB0_2:
	add.s32 	%r5, %r30, %r3;
	setp.ge.u32 	%p2, %r5, %r13;
	@%p2 bra 	$L__BB0_4;
	mul.wide.u32 	%rd5, %r5, 4;
	add.s64 	%rd6, %rd1, %rd5;
	ld.global.f32 	%f15, [%rd6];
	max.f32 	%f76, %f76, %f15;
	sub.f32 	%f16, %f78, %f76;
	fma.rn.f32 	%f17, %f16, 0f3BBB989D, 0f3F000000;
	cvt.sat.f32.f32 	%f18, %f17;
	mov.f32 	%f19, 0f4B400001;
	mov.f32 	%f20, 0f437C0000;
	fma.rm.f32 	%f21, %f18, %f20, %f19;
	add.f32 	%f22, %f21, 0fCB40007F;
	neg.f32 	%f23, %f22;
	fma.rn.f32 	%f24, %f16, 0f3FB8AA3B, %f23;
	fma.rn.f32 	%f25, %f16, 0f32A57060, %f24;
	mov.b32 	%r15, %f21;
	shl.b32 	%r16, %r15, 23;
	mov.b32 	%f26, %r16;
	ex2.approx.ftz.f32 	%f27, %f25;
	mul.f32 	%f28, %f27, %f26;
	mul.f32 	%f29, %f77, %f28;
	sub.f32 	%f30, %f15, %f76;
	fma.rn.f32 	%f31, %f30, 0f3BBB989D, 0f3F000000;
	cvt.sat.f32.f32 	%f32, %f31;
	fma.rm.f32 	%f33, %f32, %f20, %f19;
	add.f32 	%f34, %f33, 0fCB40007F;
	neg.f32 	%f35, %f34;
	fma.rn.f32 	%f36, %f30, 0f3FB8AA3B, %f35;
	fma.rn.f32 	%f37, %f30, 0f32A57060, %f36;
	mov.b32 	%r17, %f33;
	shl.b32 	%r18, %r17, 23;
	mov.b32 	%f38, %r18;
	ex2.approx.ftz.f32 	%f39, %f37;
	fma.rn.f32 	%f77, %f39, %f38, %f29;
	mov.f32 	%f78, %f76;
$L__BB0_4:
	add.s32 	%r30, %r30, %r31;
	setp.lt.s32 	%p3, %r30, %r12;
	@%p3 bra 	$L__BB0_2;
$L__BB0_5:
	shl.b32 	%r19, %r31, 2;
	mov.u32 	%r20, ms;
	add.s32 	%r7, %r20, %r19;
	shl.b32 	%r21, %r2, 2;
	add.s32 	%r8, %r20, %r21;
	st.shared.f32 	[%r8], %f76;
	add.s32 	%r9, %r7, %r21;
	st.shared.f32 	[%r9], %f77;
	bar.sync 	0;
	setp.lt.u32 	%p4, %r31, 2;
	@%p4 bra 	$L__BB0_9;
$L__BB0_6:
	shr.u32 	%r11, %r31, 1;
	setp.ge.u32 	%p5, %r2, %r11;
	@%p5 bra 	$L__BB0_8;
	ld.shared.f32 	%f40, [%r8];
	shl.b32 	%r22, %r11, 2;
	add.s32 	%r23, %r8, %r22;
	ld.shared.f32 	%f41, [%r23];
	max.f32 	%f42, %f40, %f41;
	st.shared.f32 	[%r8], %f42;
	ld.shared.f32 	%f43, [%r9];
	sub.f32 	%f44, %f40, %f42;
	fma.rn.f32 	%f45, %f44, 0f3BBB989D, 0f3F000000;
	cvt.sat.f32.f32 	%f46, %f45;
	mov.f32 	%f47, 0f4B400001;
	mov.f32 	%f48, 0f437C0000;
	fma.rm.f32 	%f49, %f46, %f48, %f47;
	add.f32 	%f50, %f49, 0fCB40007F;
	neg.f32 	%f51, %f50;
	fma.rn.f32 	%f52, %f44, 0f3FB8AA3B, %f51;
	fma.rn.f32 	%f53, %f44, 0f32A57060, %f52;
	mov.b32 	%r24, %f49;
	shl.b32 	%r25, %r24, 23;
	mov.b32 	%f54, %r25;
	ex2.approx.ftz.f32 	%f55, %f53;
	mul.f32 	%f56, %f55, %f54;
	add.s32 	%r26, %r9, %r22;
	ld.shared.f32 	%f57, [%r26];
	sub.f32 	%f58, %f41, %f42;
	fma.rn.f32 	%f59, %f58, 0f3BBB989D, 0f3F000000;
	cvt.sat.f32.f32 	%f60, %f59;
	fma.rm.f32 	%f61, %f60, %f48, %f47;
	add.f32 	%f62, %f61, 0fCB40007F;
	neg.f32 	%f63, %f62;
	fma.rn.f32 	%f64, %f58, 0f3FB8AA3B, %f63;
	fma.rn.f32 	%f65, %f58, 0f32A57060, %f64;
	mov.b32 	%r27, %f61;
	shl.b32 	%r28, %r27, 23;
	mov.b32 	%f66, %r28;
	ex2.approx.ftz.f32 	%f67, %f65;
	mul.f32 	%f68, %f67, %f66;
	mul.f32 	%f69, %f57, %f68;
	fma.rn.f32 	%f70, %f43, %f56, %f69;
	st.shared.f32 	[%r9], %f70;
$L__BB0_8:
	bar.sync 	0;
	setp.gt.u32 	%p6, %r31, 3;
	mov.u32 	%r31, %r11;
	@%p6 bra 	$L__BB0_6;
$L__BB0_9:
	setp.ne.s32 	%p7, %r2, 0;
	@%p7 bra 	$L__BB0_11;
	ld.shared.f32 	%f71, [ms];
	mov.u32 	%r29, %ctaid.x;
	cvta.to.global.u64 	%rd7, %rd3;
	mul.wide.u32 	%rd8, %r29, 4;
	add.s64 	%rd9, %rd7, %rd8;
	st.global.f32 	[%rd9], %f71;
	ld.shared.f32 	%f72, [%r7];
	cvta.to.global.u64 	%rd10, %rd4;
	add.s64 	%rd11, %rd10, %rd8;
	st.global.f32 	[%rd11], %f72;
$L__BB0_11:
	ret;

}
	// .globl	_Z20calculate_global_maxPfS_i
.visible .entry _Z20calculate_global_maxPfS_i(
	.param .u64 .ptr .align 1 _Z20calculate_global_maxPfS_i_param_0,
	.param .u64 .ptr .align 1 _Z20calculate_global_maxPfS_i_param_1,
	.param .u32 _Z20calculate_global_maxPfS_i_param_2
)
{
	.reg .pred 	%p<7>;
	.reg .b32 	%r<16>;
	.reg .b32 	%f<13>;
	.reg .b64 	%rd<7>;

	ld.param.u64 	%rd2, [_Z20calculate_global_maxPfS_i_param_0];
	ld.param.u64 	%rd3, [_Z20calculate_global_maxPfS_i_param_1];
	ld.param.u32 	%r9, [_Z20calculate_global_maxPfS_i_param_2];
	mov.u32 	%r1, %tid.x;
	setp.ge.s32 	%p1, %r1, %r9;
	mov.f32 	%f12, 0fF149F2CA;
	@%p1 bra 	$L__BB1_3;
	mov.u32 	%r2, %ntid.x;
	cvta.to.global.u64 	%rd1, %rd2;
	mov.f32 	%f12, 0fF149F2CA;
	mov.u32 	%r14, %r1;
$L__BB1_2:
	mul.wide.s32 	%rd4, %r14, 4;
	add.s64 	%rd5, %rd1, %rd4;
	ld.global.f32 	%f6, [%rd5];
	max.f32 	%f12, %f12, %f6;
	add.s32 	%r14, %r14, %r2;
	setp.lt.s32 	%p2, %r14, %r9;
	@%p2 bra 	$L__BB1_2;
$L__BB1_3:
	shl.b32 	%r10, %r1, 2;
	mov.u32 	%r11, max_vals;
	add.s32 	%r5, %r11, %r10;
	st.shared.f32 	[%r5], %f12;
	bar.sync 	0;
	mov.u32 	%r15, %ntid.x;
	setp.lt.u32 	%p3, %r15, 2;
	@%p3 bra 	$L__BB1_7;
$L__BB1_4:
	shr.u32 	%r8, %r15, 1;
	setp.ge.u32 	%p4, %r1, %r8;
	@%p4 bra 	$L__BB1_6;
	ld.shared.f32 	%f7, [%r5];
	shl.b32 	%r12, %r8, 2;
	add.s32 	%r13, %r5, %r12;
	ld.shared.f32 	%f8, [%r13];
	max.f32 	%f9, %f7, %f8;
	st.shared.f32 	[%r5], %f9;
$L__BB1_6:
	bar.sync 	0;
	setp.gt.u32 	%p5, %r15, 3;
	mov.u32 	%r15, %r8;
	@%p5 bra 	$L__BB1_4;
$L__BB1_7:
	setp.ne.s32 	%p6, %r1, 0;
	@%p6 bra 	$L__BB1_9;
	ld.shared.f32 	%f10, [max_vals];
	cvta.to.global.u64 	%rd6, %rd3;
	st.global.f32 	[%rd6], %f10;
$L__BB1_9:
	ret;

}
	// .globl	_Z20calculate_global_sumPfS_S_fi
.visible .entry _Z20calculate_global_sumPfS_S_fi(
	.param .u64 .ptr .align 1 _Z20calculate_global_sumPfS_S_fi_param_0,
	.param .u64 .ptr .align 1 _Z20calculate_global_sumPfS_S_fi_param_1,
	.param .u64 .ptr .align 1 _Z20calculate_global_sumPfS_S_fi_param_2,
	.param .f32 _Z20calculate_global_sumPfS_S_fi_param_3,
	.param .u32 _Z20calculate_global_sumPfS_S_fi_param_4
)
{
	.reg .pred 	%p<7>;
	.reg .b32 	%r<18>;
	.reg .b32 	%f<28>;
	.reg .b64 	%rd<10>;

	ld.param.u64 	%rd3, [_Z20calculate_global_sumPfS_S_fi_param_0];
	ld.param.u64 	%rd4, [_Z20calculate_global_sumPfS_S_fi_param_1];
	ld.param.u64 	%rd5, [_Z20calculate_global_sumPfS_S_fi_param_2];
	ld.param.f32 	%f4, [_Z20calculate_global_sumPfS_S_fi_param_3];
	ld.param.u32 	%r9, [_Z20calculate_global_sumPfS_S_fi_param_4];
	mov.u32 	%r1, %tid.x;
	setp.ge.s32 	%p1, %r1, %r9;
	mov.f32 	%f27, 0f00000000;
	@%p1 bra 	$L__BB2_3;
	mov.u32 	%r2, %ntid.x;
	cvta.to.global.u64 	%rd1, %rd3;
	cvta.to.global.u64 	%rd2, %rd4;
	mov.f32 	%f27, 0f00000000;
	mov.u32 	%r16, %r1;
$L__BB2_2:
	mul.wide.s32 	%rd6, %r16, 4;
	add.s64 	%rd7, %rd1, %rd6;
	ld.global.f32 	%f7, [%rd7];
	add.s64 	%rd8, %rd2, %rd6;
	ld.global.f32 	%f8, [%rd8];
	sub.f32 	%f9, %f8, %f4;
	fma.rn.f32 	%f10, %f9, 0f3BBB989D, 0f3F000000;
	cvt.sat.f32.f32 	%f11, %f10;
	mov.f32 	%f12, 0f4B400001;
	mov.f32 	%f13, 0f437C0000;
	fma.rm.f32 	%f14, %f11, %f13, %f12;
	add.f32 	%f15, %f14, 0fCB40007F;
	neg.f32 	%f16, %f15;
	fma.rn.f32 	%f17, %f9, 0f3FB8AA3B, %f16;
	fma.rn.f32 	%f18, %f9, 0f32A57060, %f17;
	mov.b32 	%r10, %f14;
	shl.b32 	%r11, %r10, 23;
	mov.b32 	%f19, %r11;
	ex2.approx.ftz.f32 	%f20, %f18;
	mul.f32 	%f21, %f20, %f19;
	fma.rn.f32 	%f27, %f7, %f21, %f27;
	add.s32 	%r16, %r16, %r2;
	setp.lt.s32 	%p2, %r16, %r9;
	@%p2 bra 	$L__BB2_2;
$L__BB2_3:
	shl.b32 	%r12, %r1, 2;
	mov.u32 	%r13, sum_vals;
	add.s32 	%r5, %r13, %r12;
	st.shared.f32 	[%r5], %f27;
	bar.sync 	0;
	mov.u32 	%r17, %ntid.x;
	setp.lt.u32 	%p3, %r17, 2;
	@%p3 bra 	$L__BB2_7;
$L__BB2_4:
	shr.u32 	%r8, %r17, 1;
	setp.ge.u32 	%p4, %r1, %r8;
	@%p4 bra 	$L__BB2_6;
	shl.b32 	%r14, %r8, 2;
	add.s32 	%r15, %r5, %r14;
	ld.shared.f32 	%f22, [%r15];
	ld.shared.f32 	%f23, [%r5];
	add.f32 	%f24, %f22, %f23;
	st.shared.f32 	[%r5], %f24;
$L__BB2_6:
	bar.sync 	0;
	setp.gt.u32 	%p5, %r17, 3;
	mov.u32 	%r17, %r8;
	@%p5 bra 	$L__BB2_4;
$L__BB2_7:
	setp.ne.s32 	%p6, %r1, 0;
	@%p6 bra 	$L__BB2_9;
	ld.shared.f32 	%f25, [sum_vals];
	cvta.to.global.u64 	%rd9, %rd5;
	st.global.f32 	[%rd9], %f25;
$L__BB2_9:
	ret;

}
	// .globl	_Z13apply_softmaxPKfPfffi
.visible .entry _Z13apply_softmaxPKfPfffi(
	.param .u64 .ptr .align 1 _Z13apply_softmaxPKfPfffi_param_0,
	.param .u64 .ptr .align 1 _Z13apply_softmaxPKfPfffi_param_1,
	.param .f32 _Z13apply_softmaxPKfPfffi_param_2,
	.param .f32 _Z13apply_softmaxPKfPfffi_param_3,
	.param .u32 _Z13apply_softmaxPKfPfffi_param_4
)
{
	.reg .pred 	%p<7>;
	.reg .b32 	%r<41>;
	.reg .b32 	%f<72>;
	.reg .b64 	%rd<18>;

	ld.param.u64 	%rd3, [_Z13apply_softmaxPKfPfffi_param_0];
	ld.param.u64 	%rd4, [_Z13apply_softmaxPKfPfffi_param_1];
	ld.param.f32 	%f1, [_Z13apply_softmaxPKfPfffi_param_2];
	ld.param.f32 	%f2, [_Z13apply_softmaxPKfPfffi_param_3];
	ld.param.u32 	%r12, [_Z13apply_softmaxPKfPfffi_param_4];
	cvta.to.global.u64 	%rd1, %rd4;
	cvta.to.global.u64 	%rd2, %rd3;
	mov.u32 	%r13, %ctaid.x;
	mov.u32 	%r14, %ntid.x;
	mov.u32 	%r15, %tid.x;
	mad.lo.s32 	%r39, %r13, %r14, %r15;
	mov.u32 	%r16, %nctaid.x;
	mul.lo.s32 	%r2, %r16, %r14;
	setp.ge.s32 	%p1, %r39, %r12;
	@%p1 bra 	$L__BB3_7;
	add.s32 	%r17, %r39, %r2;
	max.s32 	%r18, %r12, %r17;
	setp.lt.s32 	%p2, %r17, %r12;
	selp.u32 	%r19, 1, 0, %p2;
	add.s32 	%r20, %r17, %r19;
	sub.s32 	%r21, %r18, %r20;
	div.u32 	%r22, %r21, %r2;
	add.s32 	%r3, %r22, %r19;
	and.b32  	%r23, %r3, 3;
	setp.eq.s32 	%p3, %r23, 3;
	@%p3 bra 	$L__BB3_4;
	add.s32 	%r24, %r3, 1;
	and.b32  	%r25, %r24, 3;
	neg.s32 	%r37, %r25;
$L__BB3_3:
	.pragma "nounroll";
	mul.wide.s32 	%rd5, %r39, 4;
	add.s64 	%rd6, %rd1, %rd5;
	add.s64 	%rd7, %rd2, %rd5;
	ld.global.f32 	%f3, [%rd7];
	sub.f32 	%f4, %f3, %f1;
	fma.rn.f32 	%f5, %f4, 0f3BBB989D, 0f3F000000;
	cvt.sat.f32.f32 	%f6, %f5;
	mov.f32 	%f7, 0f4B400001;
	mov.f32 	%f8, 0f437C0000;
	fma.rm.f32 	%f9, %f6, %f8, %f7;
	add.f32 	%f10, %f9, 0fCB40007F;
	neg.f32 	%f11, %f10;
	fma.rn.f32 	%f12, %f4, 0f3FB8AA3B, %f11;
	fma.rn.f32 	%f13, %f4, 0f32A57060, %f12;
	mov.b32 	%r26, %f9;
	shl.b32 	%r27, %r26, 23;
	mov.b32 	%f14, %r27;
	ex2.approx.ftz.f32 	%f15, %f13;
	mul.f32 	%f16, %f15, %f14;
	div.rn.f32 	%f17, %f16, %f2;
	st.global.f32 	[%rd6], %f17;
	add.s32 	%r39, %r39, %r2;
	add.s32 	%r37, %r37, 1;
	setp.ne.s32 	%p4, %r37, 0;
	@%p4 bra 	$L__BB3_3;
$L__BB3_4:
	setp.lt.u32 	%p5, %r3, 3;
	@%p5 bra 	$L__BB3_7;
	mul.wide.s32 	%rd11, %r2, 4;
	shl.b32 	%r36, %r2, 2;
$L__BB3_6:
	mul.wide.s32 	%rd8, %r39, 4;
	add.s64 	%rd9, %rd2, %rd8;
	ld.global.f32 	%f18, [%rd9];
	sub.f32 	%f19, %f18, %f1;
	fma.rn.f32 	%f20, %f19, 0f3BBB989D, 0f3F000000;
	cvt.sat.f32.f32 	%f21, %f20;
	mov.f32 	%f22, 0f4B400001;
	mov.f32 	%f23, 0f437C0000;
	fma.rm.f32 	%f24, %f21, %f23, %f22;
	add.f32 	%f25, %f24, 0fCB40007F;
	neg.f32 	%f26, %f25;
	fma.rn.f32 	%f27, %f19, 0f3FB8AA3B, %f26;
	fma.rn.f32 	%f28, %f19, 0f32A57060, %f27;
	mov.b32 	%r28, %f24;
	shl.b32 	%r29, %r28, 23;
	mov.b32 	%f29, %r29;
	ex2.approx.ftz.f32 	%f30, %f28;
	mul.f32 	%f31, %f30, %f29;
	div.rn.f32 	%f32, %f31, %f2;
	add.s64 	%rd10, %rd1, %rd8;
	st.global.f32 	[%rd10], %f32;
	add.s64 	%rd12, %rd9, %rd11;
	ld.global.f32 	%f33, [%rd12];
	sub.f32 	%f34, %f33, %f1;
	fma.rn.f32 	%f35, %f34, 0f3BBB989D, 0f3F000000;
	cvt.sat.f32.f32 	%f36, %f35;
	fma.rm.f32 	%f37, %f36, %f23, %f22;
	add.f32 	%f38, %f37, 0fCB40007F;
	neg.f32 	%f39, %f38;
	fma.rn.f32 	%f40, %f34, 0f3FB8AA3B, %f39;
	fma.rn.f32 	%f41, %f34, 0f32A57060, %f40;
	mov.b32 	%r30, %f37;
	shl.b32 	%r31, %r30, 23;
	mov.b32 	%f42, %r31;
	ex2.approx.ftz.f32 	%f43, %f41;
	mul.f32 	%f44, %f43, %f42;
	div.rn.f32 	%f45, %f44, %f2;
	add.s64 	%rd13, %rd10, %rd11;
	st.global.f32 	[%rd13], %f45;
	add.s64 	%rd14, %rd12, %rd11;
	ld.global.f32 	%f46, [%rd14];
	sub.f32 	%f47, %f46, %f1;
	fma.rn.f32 	%f48, %f47, 0f3BBB989D, 0f3F000000;
	cvt.sat.f32.f32 	%f49, %f48;
	fma.rm.f32 	%f50, %f49, %f23, %f22;
	add.f32 	%f51, %f50, 0fCB40007F;
	neg.f32 	%f52, %f51;
	fma.rn.f32 	%f53, %f47, 0f3FB8AA3B, %f52;
	fma.rn.f32 	%f54, %f47, 0f32A57060, %f53;
	mov.b32 	%r32, %f50;
	shl.b32 	%r33, %r32, 23;
	mov.b32 	%f55, %r33;
	ex2.approx.ftz.f32 	%f56, %f54;
	mul.f32 	%f57, %f56, %f55;
	div.rn.f32 	%f58, %f57, %f2;
	add.s64 	%rd15, %rd13, %rd11;
	st.global.f32 	[%rd15], %f58;
	add.s64 	%rd16, %rd14, %rd11;
	ld.global.f32 	%f59, [%rd16];
	sub.f32 	%f60, %f59, %f1;
	fma.rn.f32 	%f61, %f60, 0f3BBB989D, 0f3F000000;
	cvt.sat.f32.f32 	%f62, %f61;
	fma.rm.f32 	%f63, %f62, %f23, %f22;
	add.f32 	%f64, %f63, 0fCB40007F;
	neg.f32 	%f65, %f64;
	fma.rn.f32 	%f66, %f60, 0f3FB8AA3B, %f65;
	fma.rn.f32 	%f67, %f60, 0f32A57060, %f66;
	mov.b32 	%r34, %f63;
	shl.b32 	%r35, %r34, 23;
	mov.b32 	%f68, %r35;
	ex2.approx.ftz.f32 	%f69, %f67;
	mul.f32 	%f70, %f69, %f68;
	div.rn.f32 	%f71, %f70, %f2;
	add.s64 	%rd17, %rd15, %rd11;
	st.global.f32 	[%rd17], %f71;
	add.s32 	%r39, %r36, %r39;
	setp.lt.s32 	%p6, %r39, %r12;
	@%p6 bra 	$L__BB3_6;
$L__BB3_7:
	ret;

}


// ===== COMPILED SASS (sm_100) =====

	.target	sm_100

	.elftype	@"ET_EXEC"


//--------------------- .note.nv.tkinfo           --------------------------
	.section	.note.nv.tkinfo,"",@"SHT_NOTE"
	.sectionflags	@"SHF_NOTE_NV_TKINFO"
	.tkinfo
        /*0018*/ 	.word	0x00000002
        /*0030*/ 	.string	""
        /*0030*/ 	.string	"ptxas"
        /*0030*/ 	.string	"Cuda compilation tools, release 13.0, V13.0.88"
        /*0030*/ 	.string	"Build cuda_13.0.r13.0/compiler.36424714_0"
        /*0030*/ 	.string	"-arch sm_100 -m 64 "



//--------------------- .note.nv.cuinfo           --------------------------
	.section	.note.nv.cuinfo,"",@"SHT_NOTE"
	.sectionflags	@"SHF_NOTE_NV_CUINFO"
        /*0018*/ 	.short	0x0002
        /*001a*/ 	.short	0x0064
        /*001c*/ 	.short	0x0082
	.zero		2


//--------------------- .nv.info                  --------------------------
	.section	.nv.info,"",@"SHT_CUDA_INFO"
	.align	4


	//----- nvinfo : EIATTR_REGCOUNT
	.align		4
        /*0000*/ 	.byte	0x04, 0x2f
        /*0002*/ 	.short	(.L_1 - .L_0)
	.align		4
.L_0:
        /*0004*/ 	.word	index@(_Z27calculate_block_max_and_sumPKfPfS1_ii)
        /*0008*/ 	.word	0x00000015


	//----- nvinfo : EIATTR_FRAME_SIZE
	.align		4
.L_1:
        /*000c*/ 	.byte	0x04, 0x11
        /*000e*/ 	.short	(.L_3 - .L_2)
	.align		4
.L_2:
        /*0010*/ 	.word	index@(_Z27calculate_block_max_and_sumPKfPfS1_ii)
        /*0014*/ 	.word	0x00000000


	//----- nvinfo : EIATTR_REGCOUNT
	.align		4
.L_3:
        /*0018*/ 	.byte	0x04, 0x2f
        /*001a*/ 	.short	(.L_5 - .L_4)
	.align		4
.L_4:
        /*001c*/ 	.word	index@(_Z20calculate_global_maxPfS_i)
        /*0020*/ 	.word	0x0000000b


	//----- nvinfo : EIATTR_FRAME_SIZE
	.align		4
.L_5:
        /*0024*/ 	.byte	0x04, 0x11
        /*0026*/ 	.short	(.L_7 - .L_6)
	.align		4
.L_6:
        /*0028*/ 	.word	index@(_Z20calculate_global_maxPfS_i)
        /*002c*/ 	.word	0x00000000


	//----- nvinfo : EIATTR_REGCOUNT
	.align		4
.L_7:
        /*0030*/ 	.byte	0x04, 0x2f
        /*0032*/ 	.short	(.L_9 - .L_8)
	.align		4
.L_8:
        /*0034*/ 	.word	index@(_Z20calculate_global_sumPfS_S_fi)
        /*0038*/ 	.word	0x00000013


	//----- nvinfo : EIATTR_FRAME_SIZE
	.align		4
.L_9:
        /*003c*/ 	.byte	0x04, 0x11
        /*003e*/ 	.short	(.L_11 - .L_10)
	.align		4
.L_10:
        /*0040*/ 	.word	index@(_Z20calculate_global_sumPfS_S_fi)
        /*0044*/ 	.word	0x00000000


	//----- nvinfo : EIATTR_REGCOUNT
	.align		4
.L_11:
        /*0048*/ 	.byte	0x04, 0x2f
        /*004a*/ 	.short	(.L_13 - .L_12)
	.align		4
.L_12:
        /*004c*/ 	.word	index@(_Z13apply_softmaxPKfPfffi)
        /*0050*/ 	.word	0x0000001b


	//----- nvinfo : EIATTR_FRAME_SIZE
	.align		4
.L_13:
        /*0054*/ 	.byte	0x04, 0x11
        /*0056*/ 	.short	(.L_15 - .L_14)
	.align		4
.L_14:
        /*0058*/ 	.word	index@($__internal_0_$__cuda_sm3x_div_rn_noftz_f32_slowpath)
        /*005c*/ 	.word	0x00000000


	//----- nvinfo : EIATTR_FRAME_SIZE
	.align		4
.L_15:
        /*0060*/ 	.byte	0x04, 0x11
        /*0062*/ 	.short	(.L_17 - .L_16)
	.align		4
.L_16:
        /*0064*/ 	.word	index@(_Z13apply_softmaxPKfPfffi)
        /*0068*/ 	.word	0x00000000


	//----- nvinfo : EIATTR_MIN_STACK_SIZE
	.align		4
.L_17:
        /*006c*/ 	.byte	0x04, 0x12
        /*006e*/ 	.short	(.L_19 - .L_18)
	.align		4
.L_18:
        /*0070*/ 	.word	index@(_Z13apply_softmaxPKfPfffi)
        /*0074*/ 	.word	0x00000000


	//----- nvinfo : EIATTR_MIN_STACK_SIZE
	.align		4
.L_19:
        /*0078*/ 	.byte	0x04, 0x12
        /*007a*/ 	.short	(.L_21 - .L_20)
	.align		4
.L_20:
        /*007c*/ 	.word	index@(_Z20calculate_global_sumPfS_S_fi)
        /*0080*/ 	.word	0x00000000


	//----- nvinfo : EIATTR_MIN_STACK_SIZE
	.align		4
.L_21:
        /*0084*/ 	.byte	0x04, 0x12
        /*0086*/ 	.short	(.L_23 - .L_22)
	.align		4
.L_22:
        /*0088*/ 	.word	index@(_Z20calculate_global_maxPfS_i)
        /*008c*/ 	.word	0x00000000


	//----- nvinfo : EIATTR_MIN_STACK_SIZE
	.align		4
.L_23:
        /*0090*/ 	.byte	0x04, 0x12
        /*0092*/ 	.short	(.L_25 - .L_24)
	.align		4
.L_24:
        /*0094*/ 	.word	index@(_Z27calculate_block_max_and_sumPKfPfS1_ii)
        /*0098*/ 	.word	0x00000000
.L_25:


//--------------------- .nv.compat                --------------------------
	.section	.nv.compat,"",@"SHT_CUDA_COMPAT_INFO"
	.align	4
        /*0000*/ 	.byte	0x02, 0x09, 0x00, 0x00, 0x02, 0x02, 0x01, 0x00, 0x02, 0x05, 0x05, 0x00, 0x03, 0x07, 0x01, 0x01
        /*0010*/ 	.byte	0x02, 0x03, 0x00, 0x00, 0x02, 0x06, 0x01, 0x00, 0x04, 0x0b, 0x08, 0x00, 0x01, 0x00, 0x00, 0x00
        /*0020*/ 	.byte	0x00, 0x00, 0x00, 0x00


//--------------------- .nv.info._Z13apply_softmaxPKfPfffi --------------------------
	.section	.nv.info._Z13apply_softmaxPKfPfffi,"",@"SHT_CUDA_INFO"
	.sectionflags	@""
	.align	4


	//----- nvinfo : EIATTR_CUDA_API_VERSION
	.align		4
        /*0000*/ 	.byte	0x04, 0x37
        /*0002*/ 	.short	(.L_27 - .L_26)
.L_26:
        /*0004*/ 	.word	0x00000082


	//----- nvinfo : EIATTR_KPARAM_INFO
	.align		4
.L_27:
        /*0008*/ 	.byte	0x04, 0x17
        /*000a*/ 	.short	(.L_29 - .L_28)
.L_28:
        /*000c*/ 	.word	0x00000000
        /*0010*/ 	.short	0x0004
        /*0012*/ 	.short	0x0018
        /*0014*/ 	.byte	0x00, 0xf0, 0x11, 0x00


	//----- nvinfo : EIATTR_KPARAM_INFO
	.align		4
.L_29:
        /*0018*/ 	.byte	0x04, 0x17
        /*001a*/ 	.short	(.L_31 - .L_30)
.L_30:
        /*001c*/ 	.word	0x00000000
        /*0020*/ 	.short	0x0003
        /*0022*/ 	.short	0x0014
        /*0024*/ 	.byte	0x00, 0xf0, 0x11, 0x00


	//----- nvinfo : EIATTR_KPARAM_INFO
	.align		4
.L_31:
        /*0028*/ 	.byte	0x04, 0x17
        /*002a*/ 	.short	(.L_33 - .L_32)
.L_32:
        /*002c*/ 	.word	0x00000000
        /*0030*/ 	.short	0x0002
        /*0032*/ 	.short	0x0010
        /*0034*/ 	.byte	0x00, 0xf0, 0x11, 0x00


	//----- nvinfo : EIATTR_KPARAM_INFO
	.align		4
.L_33:
        /*0038*/ 	.byte	0x04, 0x17
        /*003a*/ 	.short	(.L_35 - .L_34)
.L_34:
        /*003c*/ 	.word	0x00000000
        /*0040*/ 	.short	0x0001
        /*0042*/ 	.short	0x0008
        /*0044*/ 	.byte	0x00, 0xf5, 0x21, 0x00


	//----- nvinfo : EIATTR_KPARAM_INFO
	.align		4
.L_35:
        /*0048*/ 	.byte	0x04, 0x17
        /*004a*/ 	.short	(.L_37 - .L_36)
.L_36:
        /*004c*/ 	.word	0x00000000
        /*0050*/ 	.short	0x0000
        /*0052*/ 	.short	0x0000
        /*0054*/ 	.byte	0x00, 0xf5, 0x21, 0x00


	//----- nvinfo : EIATTR_SPARSE_MMA_MASK
	.align		4
.L_37:
        /*0058*/ 	.byte	0x03, 0x50
        /*005a*/ 	.short	0x0000


	//----- nvinfo : EIATTR_MAXREG_COUNT
	.align		4
        /*005c*/ 	.byte	0x03, 0x1b
        /*005e*/ 	.short	0x00ff


	//----- nvinfo : EIATTR_MERCURY_ISA_VERSION
	.align		4
        /*0060*/ 	.byte	0x03, 0x5f
        /*0062*/ 	.short	0x0101


	//----- nvinfo : EIATTR_VRC_CTA_INIT_COUNT
	.align		4
        /*0064*/ 	.byte	0x02, 0x4a
	.zero		1
	.zero		1


	//----- nvinfo : EIATTR_EXIT_INSTR_OFFSETS
	.align		4
        /*0068*/ 	.byte	0x04, 0x1c
        /*006a*/ 	.short	(.L_39 - .L_38)


	//   ....[0]....
.L_38:
        /*006c*/ 	.word	0x00000090


	//   ....[1]....
        /*0070*/ 	.word	0x00000530


	//   ....[2]....
        /*0074*/ 	.word	0x00000c30


	//----- nvinfo : EIATTR_CRS_STACK_SIZE
	.align		4
.L_39:
        /*0078*/ 	.byte	0x04, 0x1e
        /*007a*/ 	.short	(.L_41 - .L_40)
.L_40:
        /*007c*/ 	.word	0x00000000


	//----- nvinfo : EIATTR_CBANK_PARAM_SIZE
	.align		4
.L_41:
        /*0080*/ 	.byte	0x03, 0x19
        /*0082*/ 	.short	0x001c


	//----- nvinfo : EIATTR_PARAM_CBANK
	.align		4
        /*0084*/ 	.byte	0x04, 0x0a
        /*0086*/ 	.short	(.L_43 - .L_42)
	.align		4
.L_42:
        /*0088*/ 	.word	index@(.nv.constant0._Z13apply_softmaxPKfPfffi)
        /*008c*/ 	.short	0x0380
        /*008e*/ 	.short	0x001c


	//----- nvinfo : EIATTR_SW_WAR
	.align		4
.L_43:
        /*0090*/ 	.byte	0x04, 0x36
        /*0092*/ 	.short	(.L_45 - .L_44)
.L_44:
        /*0094*/ 	.word	0x00000008
.L_45:


//--------------------- .nv.info._Z20calculate_global_sumPfS_S_fi --------------------------
	.section	.nv.info._Z20calculate_global_sumPfS_S_fi,"",@"SHT_CUDA_INFO"
	.sectionflags	@""
	.align	4


	//----- nvinfo : EIATTR_CUDA_API_VERSION
	.align		4
        /*0000*/ 	.byte	0x04, 0x37
        /*0002*/ 	.short	(.L_47 - .L_46)
.L_46:
        /*0004*/ 	.word	0x00000082


	//----- nvinfo : EIATTR_KPARAM_INFO
	.align		4
.L_47:
        /*0008*/ 	.byte	0x04, 0x17
        /*000a*/ 	.short	(.L_49 - .L_48)
.L_48:
        /*000c*/ 	.word	0x00000000
        /*0010*/ 	.short	0x0004
        /*0012*/ 	.short	0x001c
        /*0014*/ 	.byte	0x00, 0xf0, 0x11, 0x00


	//----- nvinfo : EIATTR_KPARAM_INFO
	.align		4
.L_49:
        /*0018*/ 	.byte	0x04, 0x17
        /*001a*/ 	.short	(.L_51 - .L_50)
.L_50:
        /*001c*/ 	.word	0x00000000
        /*0020*/ 	.short	0x0003
        /*0022*/ 	.short	0x0018
        /*0024*/ 	.byte	0x00, 0xf0, 0x11, 0x00


	//----- nvinfo : EIATTR_KPARAM_INFO
	.align		4
.L_51:
        /*0028*/ 	.byte	0x04, 0x17
        /*002a*/ 	.short	(.L_53 - .L_52)
.L_52:
        /*002c*/ 	.word	0x00000000
        /*0030*/ 	.short	0x0002
        /*0032*/ 	.short	0x0010
        /*0034*/ 	.byte	0x00, 0xf5, 0x21, 0x00


	//----- nvinfo : EIATTR_KPARAM_INFO
	.align		4
.L_53:
        /*0038*/ 	.byte	0x04, 0x17
        /*003a*/ 	.short	(.L_55 - .L_54)
.L_54:
        /*003c*/ 	.word	0x00000000
        /*0040*/ 	.short	0x0001
        /*0042*/ 	.short	0x0008
        /*0044*/ 	.byte	0x00, 0xf5, 0x21, 0x00


	//----- nvinfo : EIATTR_KPARAM_INFO
	.align		4
.L_55:
        /*0048*/ 	.byte	0x04, 0x17
        /*004a*/ 	.short	(.L_57 - .L_56)
.L_56:
        /*004c*/ 	.word	0x00000000
        /*0050*/ 	.short	0x0000
        /*0052*/ 	.short	0x0000
        /*0054*/ 	.byte	0x00, 0xf5, 0x21, 0x00


	//----- nvinfo : EIATTR_SPARSE_MMA_MASK
	.align		4
.L_57:
        /*0058*/ 	.byte	0x03, 0x50
        /*005a*/ 	.short	0x0000


	//----- nvinfo : EIATTR_MAXREG_COUNT
	.align		4
        /*005c*/ 	.byte	0x03, 0x1b
        /*005e*/ 	.short	0x00ff


	//----- nvinfo : EIATTR_NUM_BARRIERS
	.align		4
        /*0060*/ 	.byte	0x02, 0x4c
        /*0062*/ 	.byte	0x01
	.zero		1


	//----- nvinfo : EIATTR_MERCURY_ISA_VERSION
	.align		4
        /*0064*/ 	.byte	0x03, 0x5f
        /*0066*/ 	.short	0x0101


	//----- nvinfo : EIATTR_VRC_CTA_INIT_COUNT
	.align		4
        /*0068*/ 	.byte	0x02, 0x4a
	.zero		1
	.zero		1


	//----- nvinfo : EIATTR_EXIT_INSTR_OFFSETS
	.align		4
        /*006c*/ 	.byte	0x04, 0x1c
        /*006e*/ 	.short	(.L_59 - .L_58)


	//   ....[0]....
.L_58:
        /*0070*/ 	.word	0x00000380


	//   ....[1]....
        /*0074*/ 	.word	0x000003f0


	//----- nvinfo : EIATTR_CRS_STACK_SIZE
	.align		4
.L_59:
        /*0078*/ 	.byte	0x04, 0x1e
        /*007a*/ 	.short	(.L_61 - .L_60)
.L_60:
        /*007c*/ 	.word	0x00000000


	//----- nvinfo : EIATTR_CBANK_PARAM_SIZE
	.align		4
.L_61:
        /*0080*/ 	.byte	0x03, 0x19
        /*0082*/ 	.short	0x0020


	//----- nvinfo : EIATTR_PARAM_CBANK
	.align		4
        /*0084*/ 	.byte	0x04, 0x0a
        /*0086*/ 	.short	(.L_63 - .L_62)
	.align		4
.L_62:
        /*0088*/ 	.word	index@(.nv.constant0._Z20calculate_global_sumPfS_S_fi)
        /*008c*/ 	.short	0x0380
        /*008e*/ 	.short	0x0020


	//----- nvinfo : EIATTR_SW_WAR
	.align		4
.L_63:
        /*0090*/ 	.byte	0x04, 0x36
        /*0092*/ 	.short	(.L_65 - .L_64)
.L_64:
        /*0094*/ 	.word	0x00000008
.L_65:


//--------------------- .nv.info._Z20calculate_global_maxPfS_i --------------------------
	.section	.nv.info._Z20calculate_global_maxPfS_i,"",@"SHT_CUDA_INFO"
	.sectionflags	@""
	.align	4


	//----- nvinfo : EIATTR_CUDA_API_VERSION
	.align		4
        /*0000*/ 	.byte	0x04, 0x37
        /*0002*/ 	.short	(.L_67 - .L_66)
.L_66:
        /*0004*/ 	.word	0x00000082


	//----- nvinfo : EIATTR_KPARAM_INFO
	.align		4
.L_67:
        /*0008*/ 	.byte	0x04, 0x17
        /*000a*/ 	.short	(.L_69 - .L_68)
.L_68:
        /*000c*/ 	.word	0x00000000
        /*0010*/ 	.short	0x0002
        /*0012*/ 	.short	0x0010
        /*0014*/ 	.byte	0x00, 0xf0, 0x11, 0x00


	//----- nvinfo : EIATTR_KPARAM_INFO
	.align		4
.L_69:
        /*0018*/ 	.byte	0x04, 0x17
        /*001a*/ 	.short	(.L_71 - .L_70)
.L_70:
        /*001c*/ 	.word	0x00000000
        /*0020*/ 	.short	0x0001
        /*0022*/ 	.short	0x0008
        /*0024*/ 	.byte	0x00, 0xf5, 0x21, 0x00


	//----- nvinfo : EIATTR_KPARAM_INFO
	.align		4
.L_71:
        /*0028*/ 	.byte	0x04, 0x17
        /*002a*/ 	.short	(.L_73 - .L_72)
.L_72:
        /*002c*/ 	.word	0x00000000
        /*0030*/ 	.short	0x0000
        /*0032*/ 	.short	0x0000
        /*0034*/ 	.byte	0x00, 0xf5, 0x21, 0x00


	//----- nvinfo : EIATTR_SPARSE_MMA_MASK
	.align		4
.L_73:
        /*0038*/ 	.byte	0x03, 0x50
        /*003a*/ 	.short	0x0000


	//----- nvinfo : EIATTR_MAXREG_COUNT
	.align		4
        /*003c*/ 	.byte	0x03, 0x1b
        /*003e*/ 	.short	0x00ff


	//----- nvinfo : EIATTR_NUM_BARRIERS
	.align		4
        /*0040*/ 	.byte	0x02, 0x4c
        /*0042*/ 	.byte	0x01
	.zero		1


	//----- nvinfo : EIATTR_MERCURY_ISA_VERSION
	.align		4
        /*0044*/ 	.byte	0x03, 0x5f
        /*0046*/ 	.short	0x0101


	//----- nvinfo : EIATTR_VRC_CTA_INIT_COUNT
	.align		4
        /*0048*/ 	.byte	0x02, 0x4a
	.zero		1
	.zero		1


	//----- nvinfo : EIATTR_EXIT_INSTR_OFFSETS
	.align		4
        /*004c*/ 	.byte	0x04, 0x1c
        /*004e*/ 	.short	(.L_75 - .L_74)


	//   ....[0]....
.L_74:
        /*0050*/ 	.word	0x00000290


	//   ....[1]....
        /*0054*/ 	.word	0x00000300


	//----- nvinfo : EIATTR_CRS_STACK_SIZE
	.align		4
.L_75:
        /*0058*/ 	.byte	0x04, 0x1e
        /*005a*/ 	.short	(.L_77 - .L_76)
.L_76:
        /*005c*/ 	.word	0x00000000


	//----- nvinfo : EIATTR_CBANK_PARAM_SIZE
	.align		4
.L_77:
        /*0060*/ 	.byte	0x03, 0x19
        /*0062*/ 	.short	0x0014


	//----- nvinfo : EIATTR_PARAM_CBANK
	.align		4
        /*0064*/ 	.byte	0x04, 0x0a
        /*0066*/ 	.short	(.L_79 - .L_78)
	.align		4
.L_78:
        /*0068*/ 	.word	index@(.nv.constant0._Z20calculate_global_maxPfS_i)
        /*006c*/ 	.short	0x0380
        /*006e*/ 	.short	0x0014


	//----- nvinfo : EIATTR_SW_WAR
	.align		4
.L_79:
        /*0070*/ 	.byte	0x04, 0x36
        /*0072*/ 	.short	(.L_81 - .L_80)
.L_80:
        /*0074*/ 	.word	0x00000008
.L_81:


//--------------------- .nv.info._Z27calculate_block_max_and_sumPKfPfS1_ii --------------------------
	.section	.nv.info._Z27calculate_block_max_and_sumPKfPfS1_ii,"",@"SHT_CUDA_INFO"
	.sectionflags	@""
	.align	4


	//----- nvinfo : EIATTR_CUDA_API_VERSION
	.align		4
        /*0000*/ 	.byte	0x04, 0x37
        /*0002*/ 	.short	(.L_83 - .L_82)
.L_82:
        /*0004*/ 	.word	0x00000082


	//----- nvinfo : EIATTR_KPARAM_INFO
	.align		4
.L_83:
        /*0008*/ 	.byte	0x04, 0x17
        /*000a*/ 	.short	(.L_85 - .L_84)
.L_84:
        /*000c*/ 	.word	0x00000000
        /*0010*/ 	.short	0x0004
        /*0012*/ 	.short	0x001c
        /*0014*/ 	.byte	0x00, 0xf0, 0x11, 0x00


	//----- nvinfo : EIATTR_KPARAM_INFO
	.align		4
.L_85:
        /*0018*/ 	.byte	0x04, 0x17
        /*001a*/ 	.short	(.L_87 - .L_86)
.L_86:
        /*001c*/ 	.word	0x00000000
        /*0020*/ 	.short	0x0003
        /*0022*/ 	.short	0x0018
        /*0024*/ 	.byte	0x00, 0xf0, 0x11, 0x00


	//----- nvinfo : EIATTR_KPARAM_INFO
	.align		4
.L_87:
        /*0028*/ 	.byte	0x04, 0x17
        /*002a*/ 	.short	(.L_89 - .L_88)
.L_88:
        /*002c*/ 	.word	0x00000000
        /*0030*/ 	.short	0x0002
        /*0032*/ 	.short	0x0010
        /*0034*/ 	.byte	0x00, 0xf5, 0x21, 0x00


	//----- nvinfo : EIATTR_KPARAM_INFO
	.align		4
.L_89:
        /*0038*/ 	.byte	0x04, 0x17
        /*003a*/ 	.short	(.L_91 - .L_90)
.L_90:
        /*003c*/ 	.word	0x00000000
        /*0040*/ 	.short	0x0001
        /*0042*/ 	.short	0x0008
        /*0044*/ 	.byte	0x00, 0xf5, 0x21, 0x00


	//----- nvinfo : EIATTR_KPARAM_INFO
	.align		4
.L_91:
        /*0048*/ 	.byte	0x04, 0x17
        /*004a*/ 	.short	(.L_93 - .L_92)
.L_92:
        /*004c*/ 	.word	0x00000000
        /*0050*/ 	.short	0x0000
        /*0052*/ 	.short	0x0000
        /*0054*/ 	.byte	0x00, 0xf5, 0x21, 0x00


	//----- nvinfo : EIATTR_SPARSE_MMA_MASK
	.align		4
.L_93:
        /*0058*/ 	.byte	0x03, 0x50
        /*005a*/ 	.short	0x0000


	//----- nvinfo : EIATTR_MAXREG_COUNT
	.align		4
        /*005c*/ 	.byte	0x03, 0x1b
        /*005e*/ 	.short	0x00ff


	//----- nvinfo : EIATTR_NUM_BARRIERS
	.align		4
        /*0060*/ 	.byte	0x02, 0x4c
        /*0062*/ 	.byte	0x01
	.zero		1


	//----- nvinfo : EIATTR_MERCURY_ISA_VERSION
	.align		4
        /*0064*/ 	.byte	0x03, 0x5f
        /*0066*/ 	.short	0x0101


	//----- nvinfo : EIATTR_VRC_CTA_INIT_COUNT
	.align		4
        /*0068*/ 	.byte	0x02, 0x4a
	.zero		1
	.zero		1


	//----- nvinfo : EIATTR_EXIT_INSTR_OFFSETS
	.align		4
        /*006c*/ 	.byte	0x04, 0x1c
        /*006e*/ 	.short	(.L_95 - .L_94)


	//   ....[0]....
.L_94:
        /*0070*/ 	.word	0x00000680


	//   ....[1]....
        /*0074*/ 	.word	0x00000750


	//----- nvinfo : EIATTR_CRS_STACK_SIZE
	.align		4
.L_95:
        /*0078*/ 	.byte	0x04, 0x1e
        /*007a*/ 	.short	(.L_97 - .L_96)
.L_96:
        /*007c*/ 	.word	0x00000000


	//----- nvinfo : EIATTR_CBANK_PARAM_SIZE
	.align		4
.L_97:
        /*0080*/ 	.byte	0x03, 0x19
        /*0082*/ 	.short	0x0020


	//----- nvinfo : EIATTR_PARAM_CBANK
	.align		4
        /*0084*/ 	.byte	0x04, 0x0a
        /*0086*/ 	.short	(.L_99 - .L_98)
	.align		4
.L_98:
        /*0088*/ 	.word	index@(.nv.constant0._Z27calculate_block_max_and_sumPKfPfS1_ii)
        /*008c*/ 	.short	0x0380
        /*008e*/ 	.short	0x0020


	//----- nvinfo : EIATTR_SW_WAR
	.align		4
.L_99:
        /*0090*/ 	.byte	0x04, 0x36
        /*0092*/ 	.short	(.L_101 - .L_100)
.L_100:
        /*0094*/ 	.word	0x00000008
.L_101:


//--------------------- .nv.callgraph             --------------------------
	.section	.nv.callgraph,"",@"SHT_CUDA_CALLGRAPH"
	.align	4
	.sectionentsize	8
	.align		4
        /*0000*/ 	.word	0x00000000
	.align		4
        /*0004*/ 	.word	0xffffffff
	.align		4
        /*0008*/ 	.word	0x00000000
	.align		4
        /*000c*/ 	.word	0xfffffffe
	.align		4
        /*0010*/ 	.word	0x00000000
	.align		4
        /*0014*/ 	.word	0xfffffffd
	.align		4
        /*0018*/ 	.word	0x00000000
	.align		4
        /*001c*/ 	.word	0xfffffffc


//--------------------- .text._Z13apply_softmaxPKfPfffi --------------------------
	.section	.text._Z13apply_softmaxPKfPfffi,"ax",@progbits
	.align	128
        .global         _Z13apply_softmaxPKfPfffi
        .type           _Z13apply_softmaxPKfPfffi,@function
        .size           _Z13apply_softmaxPKfPfffi,(.L_x_48 - _Z13apply_softmaxPKfPfffi)
        .other          _Z13apply_softmaxPKfPfffi,@"STO_CUDA_ENTRY STV_DEFAULT"
_Z13apply_softmaxPKfPfffi:
.text._Z13apply_softmaxPKfPfffi:
[----:B------:R-:W-:Y:S01]  /*0000*/  LDC R1, c[0x0][0x37c] ;  /* 0x0000df00ff017b82 */ /* 0x000fe20000000800 */
[----:B------:R-:W0:Y:S07]  /*0010*/  S2R R0, SR_TID.X ;  /* 0x0000000000007919 */ /* 0x000e2e0000002100 */
[----:B------:R-:W0:Y:S01]  /*0020*/  S2UR UR4, SR_CTAID.X ;  /* 0x00000000000479c3 */ /* 0x000e220000002500 */
[----:B------:R-:W1:Y:S07]  /*0030*/  LDCU UR6, c[0x0][0x398] ;  /* 0x00007300ff0677ac */ /* 0x000e6e0008000800 */
[----:B------:R-:W0:Y:S01]  /*0040*/  LDC R3, c[0x0][0x360] ;  /* 0x0000d800ff037b82 */ /* 0x000e220000000800 */
[----:B------:R-:W2:Y:S01]  /*0050*/  LDCU UR5, c[0x0][0x370] ;  /* 0x00006e00ff0577ac */ /* 0x000ea20008000800 */
[----:B0-----:R-:W-:-:S02]  /*0060*/  IMAD R13, R3, UR4, R0 ;  /* 0x00000004030d7c24 */ /* 0x001fc4000f8e0200 */
[----:B--2---:R-:W-:-:S03]  /*0070*/  IMAD R3, R3, UR5, RZ ;  /* 0x0000000503037c24 */ /* 0x004fc6000f8e02ff */
[----:B-1----:R-:W-:-:S13]  /*0080*/  ISETP.GE.AND P0, PT, R13, UR6, PT ;  /* 0x000000060d007c0c */ /* 0x002fda000bf06270 */
[----:B------:R-:W-:Y:S05]  /*0090*/  @P0 EXIT ;  /* 0x000000000000094d */ /* 0x000fea0003800000 */
[----:B------:R-:W0:Y:S01]  /*00a0*/  I2F.U32.RP R2, R3 ;  /* 0x0000000300027306 */ /* 0x000e220000209000 */
[C---:B------:R-:W-:Y:S01]  /*00b0*/  IMAD.IADD R0, R3.reuse, 0x1, R13 ;  /* 0x0000000103007824 */ /* 0x040fe200078e020d */
[----:B------:R-:W-:Y:S01]  /*00c0*/  IADD3 R9, PT, PT, RZ, -R3, RZ ;  /* 0x80000003ff097210 */ /* 0x000fe20007ffe0ff */
[----:B------:R-:W1:Y:S01]  /*00d0*/  LDCU.64 UR4, c[0x0][0x358] ;  /* 0x00006b00ff0477ac */ /* 0x000e620008000a00 */
[----:B------:R-:W-:Y:S01]  /*00e0*/  ISETP.NE.U32.AND P2, PT, R3, RZ, PT ;  /* 0x000000ff0300720c */ /* 0x000fe20003f45070 */
[----:B------:R-:W-:Y:S01]  /*00f0*/  BSSY.RECONVERGENT B0, `(.L_x_0) ;  /* 0x000003e000007945 */ /* 0x000fe20003800200 */
[C---:B------:R-:W-:Y:S02]  /*0100*/  ISETP.GE.AND P0, PT, R0.reuse, UR6, PT ;  /* 0x0000000600007c0c */ /* 0x040fe4000bf06270 */
[----:B------:R-:W-:Y:S02]  /*0110*/  VIMNMX R7, PT, PT, R0, UR6, !PT ;  /* 0x0000000600077c48 */ /* 0x000fe4000ffe0100 */
[----:B------:R-:W-:-:S04]  /*0120*/  SEL R18, RZ, 0x1, P0 ;  /* 0x00000001ff127807 */ /* 0x000fc80000000000 */
[----:B------:R-:W-:Y:S01]  /*0130*/  IADD3 R0, PT, PT, R7, -R0, -R18 ;  /* 0x8000000007007210 */ /* 0x000fe20007ffe812 */
[----:B0-----:R-:W0:Y:S02]  /*0140*/  MUFU.RCP R2, R2 ;  /* 0x0000000200027308 */ /* 0x001e240000001000 */
[----:B0-----:R-:W-:-:S06]  /*0150*/  IADD3 R4, PT, PT, R2, 0xffffffe, RZ ;  /* 0x0ffffffe02047810 */ /* 0x001fcc0007ffe0ff */
[----:B------:R0:W2:Y:S02]  /*0160*/  F2I.FTZ.U32.TRUNC.NTZ R5, R4 ;  /* 0x0000000400057305 */ /* 0x0000a4000021f000 */
[----:B0-----:R-:W-:Y:S02]  /*0170*/  HFMA2 R4, -RZ, RZ, 0, 0 ;  /* 0x00000000ff047431 */ /* 0x001fe400000001ff */
[----:B--2---:R-:W-:-:S04]  /*0180*/  IMAD R9, R9, R5, RZ ;  /* 0x0000000509097224 */ /* 0x004fc800078e02ff */
[----:B------:R-:W-:-:S06]  /*0190*/  IMAD.HI.U32 R5, R5, R9, R4 ;  /* 0x0000000905057227 */ /* 0x000fcc00078e0004 */
[----:B------:R-:W-:-:S05]  /*01a0*/  IMAD.HI.U32 R5, R5, R0, RZ ;  /* 0x0000000005057227 */ /* 0x000fca00078e00ff */
[----:B------:R-:W-:-:S05]  /*01b0*/  IADD3 R2, PT, PT, -R5, RZ, RZ ;  /* 0x000000ff05027210 */ /* 0x000fca0007ffe1ff */
[----:B------:R-:W-:-:S05]  /*01c0*/  IMAD R0, R3, R2, R0 ;  /* 0x0000000203007224 */ /* 0x000fca00078e0200 */
[----:B------:R-:W-:-:S13]  /*01d0*/  ISETP.GE.U32.AND P0, PT, R0, R3, PT ;  /* 0x000000030000720c */ /* 0x000fda0003f06070 */
[----:B------:R-:W-:Y:S01]  /*01e0*/  @P0 IMAD.IADD R0, R0, 0x1, -R3 ;  /* 0x0000000100000824 */ /* 0x000fe200078e0a03 */
[----:B------:R-:W-:-:S04]  /*01f0*/  @P0 IADD3 R5, PT, PT, R5, 0x1, RZ ;  /* 0x0000000105050810 */ /* 0x000fc80007ffe0ff */
[----:B------:R-:W-:Y:S02]  /*0200*/  ISETP.GE.U32.AND P1, PT, R0, R3, PT ;  /* 0x000000030000720c */ /* 0x000fe40003f26070 */
[----:B------:R-:W0:Y:S11]  /*0210*/  LDC R0, c[0x0][0x394] ;  /* 0x0000e500ff007b82 */ /* 0x000e360000000800 */
[----:B------:R-:W-:-:S02]  /*0220*/  @P1 IADD3 R5, PT, PT, R5, 0x1, RZ ;  /* 0x0000000105051810 */ /* 0x000fc40007ffe0ff */
[----:B------:R-:W-:-:S05]  /*0230*/  @!P2 LOP3.LUT R5, RZ, R3, RZ, 0x33, !PT ;  /* 0x00000003ff05a212 */ /* 0x000fca00078e33ff */
[----:B------:R-:W-:-:S05]  /*0240*/  IMAD.IADD R18, R18, 0x1, R5 ;  /* 0x0000000112127824 */ /* 0x000fca00078e0205 */
[----:B------:R-:W-:-:S04]  /*0250*/  LOP3.LUT R2, R18, 0x3, RZ, 0xc0, !PT ;  /* 0x0000000312027812 */ /* 0x000fc800078ec0ff */
[----:B------:R-:W-:-:S13]  /*0260*/  ISETP.NE.AND P0, PT, R2, 0x3, PT ;  /* 0x000000030200780c */ /* 0x000fda0003f05270 */
[----:B-1----:R-:W-:Y:S05]  /*0270*/  @!P0 BRA `(.L_x_1) ;  /* 0x0000000000948947 */ /* 0x002fea0003800000 */
[----:B------:R-:W1:Y:S01]  /*0280*/  LDC.64 R4, c[0x0][0x380] ;  /* 0x0000e000ff047b82 */ /* 0x000e620000000a00 */
[----:B------:R-:W-:-:S04]  /*0290*/  IADD3 R2, PT, PT, R18, 0x1, RZ ;  /* 0x0000000112027810 */ /* 0x000fc80007ffe0ff */
[----:B------:R-:W-:-:S03]  /*02a0*/  LOP3.LUT R2, R2, 0x3, RZ, 0xc0, !PT ;  /* 0x0000000302027812 */ /* 0x000fc600078ec0ff */
[----:B------:R-:W2:Y:S01]  /*02b0*/  LDC.64 R6, c[0x0][0x388] ;  /* 0x0000e200ff067b82 */ /* 0x000ea20000000a00 */
[----:B------:R-:W-:-:S07]  /*02c0*/  IADD3 R22, PT, PT, -R2, RZ, RZ ;  /* 0x000000ff02167210 */ /* 0x000fce0007ffe1ff */
[----:B------:R-:W3:Y:S02]  /*02d0*/  LDC.64 R8, c[0x0][0x390] ;  /* 0x0000e400ff087b82 */ /* 0x000ee40000000a00 */
.L_x_4:
[----:B-1--4-:R-:W-:-:S06]  /*02e0*/  IMAD.WIDE R10, R13, 0x4, R4 ;  /* 0x000000040d0a7825 */ /* 0x012fcc00078e0204 */
[----:B------:R-:W4:Y:S01]  /*02f0*/  LDG.E R11, desc[UR4][R10.64] ;  /* 0x000000040a0b7981 */ /* 0x000f22000c1e1900 */
[----:B------:R-:W-:Y:S02]  /*0300*/  HFMA2 R17, -RZ, RZ, 3.7421875, 0 ;  /* 0x437c0000ff117431 */ /* 0x000fe400000001ff */
[----:B------:R-:W-:Y:S01]  /*0310*/  IMAD.MOV.U32 R15, RZ, RZ, 0x3bbb989d ;  /* 0x3bbb989dff0f7424 */ /* 0x000fe200078e00ff */
[----:B---3--:R-:W1:Y:S01]  /*0320*/  MUFU.RCP R14, R9 ;  /* 0x00000009000e7308 */ /* 0x008e620000001000 */
[----:B------:R-:W-:Y:S01]  /*0330*/  IADD3 R22, PT, PT, R22, 0x1, RZ ;  /* 0x0000000116167810 */ /* 0x000fe20007ffe0ff */
[----:B------:R-:W-:Y:S03]  /*0340*/  BSSY.RECONVERGENT B1, `(.L_x_2) ;  /* 0x0000015000017945 */ /* 0x000fe60003800200 */
[----:B------:R-:W-:Y:S01]  /*0350*/  ISETP.NE.AND P2, PT, R22, RZ, PT ;  /* 0x000000ff1600720c */ /* 0x000fe20003f45270 */
[----:B----4-:R-:W-:Y:S01]  /*0360*/  FADD R2, R11, -R8 ;  /* 0x800000080b027221 */ /* 0x010fe20000000000 */
[----:B-1----:R-:W-:-:S03]  /*0370*/  FFMA R11, R14, -R9, 1 ;  /* 0x3f8000000e0b7423 */ /* 0x002fc60000000809 */
[----:B------:R-:W-:Y:S01]  /*0380*/  FFMA.SAT R12, R2, R15, 0.5 ;  /* 0x3f000000020c7423 */ /* 0x000fe2000000200f */
[----:B------:R-:W-:-:S03]  /*0390*/  FFMA R14, R14, R11, R14 ;  /* 0x0000000b0e0e7223 */ /* 0x000fc6000000000e */
[----:B------:R-:W-:-:S04]  /*03a0*/  FFMA.RM R12, R12, R17, 12582913 ;  /* 0x4b4000010c0c7423 */ /* 0x000fc80000004011 */
[C---:B------:R-:W-:Y:S01]  /*03b0*/  FADD R15, R12.reuse, -12583039 ;  /* 0xcb40007f0c0f7421 */ /* 0x040fe20000000000 */
[----:B------:R-:W-:-:S03]  /*03c0*/  SHF.L.U32 R19, R12, 0x17, RZ ;  /* 0x000000170c137819 */ /* 0x000fc600000006ff */
[----:B------:R-:W-:-:S04]  /*03d0*/  FFMA R15, R2, 1.4426950216293334961, -R15 ;  /* 0x3fb8aa3b020f7823 */ /* 0x000fc8000000080f */
[----:B------:R-:W-:-:S04]  /*03e0*/  FFMA R15, R2, 1.925963033500011079e-08, R15 ;  /* 0x32a57060020f7823 */ /* 0x000fc8000000000f */
[----:B------:R-:W1:Y:S02]  /*03f0*/  MUFU.EX2 R2, R15 ;  /* 0x0000000f00027308 */ /* 0x000e640000000800 */
[----:B-1----:R-:W-:-:S06]  /*0400*/  FMUL R19, R19, R2 ;  /* 0x0000000213137220 */ /* 0x002fcc0000400000 */
[----:B------:R-:W1:Y:S01]  /*0410*/  FCHK P0, R19, R9 ;  /* 0x0000000913007302 */ /* 0x000e620000000000 */
[----:B------:R-:W-:-:S04]  /*0420*/  FFMA R2, R19, R14, RZ ;  /* 0x0000000e13027223 */ /* 0x000fc800000000ff */
[----:B------:R-:W-:-:S04]  /*0430*/  FFMA R11, R2, -R9, R19 ;  /* 0x80000009020b7223 */ /* 0x000fc80000000013 */
[----:B------:R-:W-:Y:S01]  /*0440*/  FFMA R2, R14, R11, R2 ;  /* 0x0000000b0e027223 */ /* 0x000fe20000000002 */
[----:B--2---:R-:W-:Y:S01]  /*0450*/  IMAD.WIDE R10, R13, 0x4, R6 ;  /* 0x000000040d0a7825 */ /* 0x004fe200078e0206 */
[----:B-1----:R-:W-:Y:S06]  /*0460*/  @!P0 BRA `(.L_x_3) ;  /* 0x0000000000088947 */ /* 0x002fec0003800000 */
[----:B------:R-:W-:-:S07]  /*0470*/  MOV R12, 0x490 ;  /* 0x00000490000c7802 */ /* 0x000fce0000000f00 */
[----:B0-----:R-:W-:Y:S05]  /*0480*/  CALL.REL.NOINC `($__internal_0_$__cuda_sm3x_div_rn_noftz_f32_slowpath) ;  /* 0x0000000400ec7944 */ /* 0x001fea0003c00000 */
.L_x_3:
[----:B------:R-:W-:Y:S05]  /*0490*/  BSYNC.RECONVERGENT B1 ;  /* 0x0000000000017941 */ /* 0x000fea0003800200 */
.L_x_2:
[----:B------:R4:W-:Y:S01]  /*04a0*/  STG.E desc[UR4][R10.64], R2 ;  /* 0x000000020a007986 */ /* 0x0009e2000c101904 */
[----:B------:R-:W-:Y:S01]  /*04b0*/  IMAD.IADD R13, R3, 0x1, R13 ;  /* 0x00000001030d7824 */ /* 0x000fe200078e020d */
[----:B------:R-:W-:Y:S06]  /*04c0*/  @P2 BRA `(.L_x_4) ;  /* 0xfffffffc00842947 */ /* 0x000fec000383ffff */
.L_x_1:
[----:B------:R-:W-:Y:S05]  /*04d0*/  BSYNC.RECONVERGENT B0 ;  /* 0x0000000000007941 */ /* 0x000fea0003800200 */
.L_x_0:
[----:B------:R-:W1:Y:S01]  /*04e0*/  LDC.64 R4, c[0x0][0x380] ;  /* 0x0000e000ff047b82 */ /* 0x000e620000000a00 */
[----:B------:R-:W-:Y:S01]  /*04f0*/  ISETP.GE.U32.AND P0, PT, R18, 0x3, PT ;  /* 0x000000031200780c */ /* 0x000fe20003f06070 */
[----:B------:R-:W2:Y:S06]  /*0500*/  LDCU UR6, c[0x0][0x398] ;  /* 0x00007300ff0677ac */ /* 0x000eac0008000800 */
[----:B------:R-:W3:Y:S08]  /*0510*/  LDC.64 R6, c[0x0][0x388] ;  /* 0x0000e200ff067b82 */ /* 0x000ef00000000a00 */
[----:B------:R-:W0:Y:S01]  /*0520*/  LDC.64 R8, c[0x0][0x390] ;  /* 0x0000e400ff087b82 */ /* 0x000e220000000a00 */
[----:B--2---:R-:W-:Y:S05]  /*0530*/  @!P0 EXIT ;  /* 0x000000000000894d */ /* 0x004fea0003800000 */
.L_x_13:
[----:B-1----:R-:W-:-:S05]  /*0540*/  IMAD.WIDE R22, R13, 0x4, R4 ;  /* 0x000000040d167825 */ /* 0x002fca00078e0204 */
[----:B----4-:R-:W2:Y:S01]  /*0550*/  LDG.E R11, desc[UR4][R22.64] ;  /* 0x00000004160b7981 */ /* 0x010ea2000c1e1900 */
[----:B------:R-:W-:Y:S01]  /*0560*/  HFMA2 R15, -RZ, RZ, 3.7421875, 0 ;  /* 0x437c0000ff0f7431 */ /* 0x000fe200000001ff */
[----:B------:R-:W-:Y:S01]  /*0570*/  MOV R2, 0x3bbb989d ;  /* 0x3bbb989d00027802 */ /* 0x000fe20000000f00 */
[----:B0-----:R-:W0:Y:S01]  /*0580*/  MUFU.RCP R12, R9 ;  /* 0x00000009000c7308 */ /* 0x001e220000001000 */
[----:B------:R-:W-:Y:S01]  /*0590*/  BSSY.RECONVERGENT B0, `(.L_x_5) ;  /* 0x0000013000007945 */ /* 0x000fe20003800200 */
[----:B--2---:R-:W-:-:S04]  /*05a0*/  FADD R11, R11, -R8 ;  /* 0x800000080b0b7221 */ /* 0x004fc80000000000 */
[----:B------:R-:W-:-:S04]  /*05b0*/  FFMA.SAT R2, R11, R2, 0.5 ;  /* 0x3f0000000b027423 */ /* 0x000fc80000002002 */
[----:B------:R-:W-:Y:S01]  /*05c0*/  FFMA.RM R2, R2, R15, 12582913 ;  /* 0x4b40000102027423 */ /* 0x000fe2000000400f */
[----:B0-----:R-:W-:-:S03]  /*05d0*/  FFMA R15, R12, -R9, 1 ;  /* 0x3f8000000c0f7423 */ /* 0x001fc60000000809 */
[C---:B------:R-:W-:Y:S01]  /*05e0*/  FADD R10, R2.reuse, -12583039 ;  /* 0xcb40007f020a7421 */ /* 0x040fe20000000000 */
[----:B------:R-:W-:-:S03]  /*05f0*/  SHF.L.U32 R2, R2, 0x17, RZ ;  /* 0x0000001702027819 */ /* 0x000fc600000006ff */
[----:B------:R-:W-:-:S04]  /*0600*/  FFMA R10, R11, 1.4426950216293334961, -R10 ;  /* 0x3fb8aa3b0b0a7823 */ /* 0x000fc8000000080a */
[----:B------:R-:W-:-:S04]  /*0610*/  FFMA R10, R11, 1.925963033500011079e-08, R10 ;  /* 0x32a570600b0a7823 */ /* 0x000fc8000000000a */
[----:B------:R-:W0:Y:S02]  /*0620*/  MUFU.EX2 R11, R10 ;  /* 0x0000000a000b7308 */ /* 0x000e240000000800 */
[----:B0-----:R-:W-:Y:S01]  /*0630*/  FMUL R19, R2, R11 ;  /* 0x0000000b02137220 */ /* 0x001fe20000400000 */
[----:B------:R-:W-:-:S05]  /*0640*/  FFMA R2, R12, R15, R12 ;  /* 0x0000000f0c027223 */ /* 0x000fca000000000c */
[----:B------:R-:W0:Y:S01]  /*0650*/  FCHK P0, R19, R9 ;  /* 0x0000000913007302 */ /* 0x000e220000000000 */
[----:B------:R-:W-:-:S04]  /*0660*/  FFMA R11, R2, R19, RZ ;  /* 0x00000013020b7223 */ /* 0x000fc800000000ff */
[----:B------:R-:W-:-:S04]  /*0670*/  FFMA R12, R11, -R9, R19 ;  /* 0x800000090b0c7223 */ /* 0x000fc80000000013 */
[----:B------:R-:W-:Y:S01]  /*0680*/  FFMA R2, R2, R12, R11 ;  /* 0x0000000c02027223 */ /* 0x000fe2000000000b */
[----:B0-----:R-:W-:Y:S06]  /*0690*/  @!P0 BRA `(.L_x_6) ;  /* 0x0000000000088947 */ /* 0x001fec0003800000 */
[----:B------:R-:W-:-:S07]  /*06a0*/  MOV R12, 0x6c0 ;  /* 0x000006c0000c7802 */ /* 0x000fce0000000f00 */
[----:B---3--:R-:W-:Y:S05]  /*06b0*/  CALL.REL.NOINC `($__internal_0_$__cuda_sm3x_div_rn_noftz_f32_slowpath) ;  /* 0x0000000400607944 */ /* 0x008fea0003c00000 */
.L_x_6:
[----:B------:R-:W-:Y:S05]  /*06c0*/  BSYNC.RECONVERGENT B0 ;  /* 0x0000000000007941 */ /* 0x000fea0003800200 */
.L_x_5:
[----:B---3--:R-:W-:-:S04]  /*06d0*/  IMAD.WIDE R10, R13, 0x4, R6 ;  /* 0x000000040d0a7825 */ /* 0x008fc800078e0206 */
[----:B------:R-:W-:Y:S01]  /*06e0*/  IMAD.WIDE R22, R3, 0x4, R22 ;  /* 0x0000000403167825 */ /* 0x000fe200078e0216 */
[----:B------:R0:W-:Y:S04]  /*06f0*/  STG.E desc[UR4][R10.64], R2 ;  /* 0x000000020a007986 */ /* 0x0001e8000c101904 */
[----:B------:R-:W2:Y:S01]  /*0700*/  LDG.E R15, desc[UR4][R22.64] ;  /* 0x00000004160f7981 */ /* 0x000ea2000c1e1900 */
[----:B------:R-:W-:Y:S01]  /*0710*/  IMAD.MOV.U32 R12, RZ, RZ, 0x3bbb989d ;  /* 0x3bbb989dff0c7424 */ /* 0x000fe200078e00ff */
[----:B------:R-:W-:Y:S01]  /*0720*/  MOV R17, 0x437c0000 ;  /* 0x437c000000117802 */ /* 0x000fe20000000f00 */
[----:B------:R-:W1:Y:S01]  /*0730*/  MUFU.RCP R16, R9 ;  /* 0x0000000900107308 */ /* 0x000e620000001000 */
[----:B------:R-:W-:Y:S01]  /*0740*/  BSSY.RECONVERGENT B0, `(.L_x_7) ;  /* 0x0000013000007945 */ /* 0x000fe20003800200 */
[----:B--2---:R-:W-:-:S04]  /*0750*/  FADD R15, R15, -R8 ;  /* 0x800000080f0f7221 */ /* 0x004fc80000000000 */
[----:B------:R-:W-:-:S04]  /*0760*/  FFMA.SAT R12, R15, R12, 0.5 ;  /* 0x3f0000000f0c7423 */ /* 0x000fc8000000200c */
[----:B------:R-:W-:Y:S01]  /*0770*/  FFMA.RM R12, R12, R17, 12582913 ;  /* 0x4b4000010c0c7423 */ /* 0x000fe20000004011 */
[----:B-1----:R-:W-:-:S03]  /*0780*/  FFMA R17, R16, -R9, 1 ;  /* 0x3f80000010117423 */ /* 0x002fc60000000809 */
[C---:B------:R-:W-:Y:S01]  /*0790*/  FADD R14, R12.reuse, -12583039 ;  /* 0xcb40007f0c0e7421 */ /* 0x040fe20000000000 */
[----:B------:R-:W-:Y:S01]  /*07a0*/  SHF.L.U32 R12, R12, 0x17, RZ ;  /* 0x000000170c0c7819 */ /* 0x000fe200000006ff */
[----:B0-----:R-:W-:Y:S02]  /*07b0*/  FFMA R2, R16, R17, R16 ;  /* 0x0000001110027223 */ /* 0x001fe40000000010 */
[----:B------:R-:W-:-:S04]  /*07c0*/  FFMA R14, R15, 1.4426950216293334961, -R14 ;  /* 0x3fb8aa3b0f0e7823 */ /* 0x000fc8000000080e */
[----:B------:R-:W-:-:S04]  /*07d0*/  FFMA R14, R15, 1.925963033500011079e-08, R14 ;  /* 0x32a570600f0e7823 */ /* 0x000fc8000000000e */
[----:B------:R-:W0:Y:S02]  /*07e0*/  MUFU.EX2 R15, R14 ;  /* 0x0000000e000f7308 */ /* 0x000e240000000800 */
[----:B0-----:R-:W-:-:S06]  /*07f0*/  FMUL R19, R12, R15 ;  /* 0x0000000f0c137220 */ /* 0x001fcc0000400000 */
[----:B------:R-:W0:Y:S01]  /*0800*/  FCHK P0, R19, R9 ;  /* 0x0000000913007302 */ /* 0x000e220000000000 */
[----:B------:R-:W-:-:S04]  /*0810*/  FFMA R12, R2, R19, RZ ;  /* 0x00000013020c7223 */ /* 0x000fc800000000ff */
[----:B------:R-:W-:-:S04]  /*0820*/  FFMA R15, R12, -R9, R19 ;  /* 0x800000090c0f7223 */ /* 0x000fc80000000013 */
[----:B------:R-:W-:Y:S01]  /*0830*/  FFMA R2, R2, R15, R12 ;  /* 0x0000000f02027223 */ /* 0x000fe2000000000c */
[----:B0-----:R-:W-:Y:S06]  /*0840*/  @!P0 BRA `(.L_x_8) ;  /* 0x0000000000088947 */ /* 0x001fec0003800000 */
[----:B------:R-:W-:-:S07]  /*0850*/  MOV R12, 0x870 ;  /* 0x00000870000c7802 */ /* 0x000fce0000000f00 */
[----:B------:R-:W-:Y:S05]  /*0860*/  CALL.REL.NOINC `($__internal_0_$__cuda_sm3x_div_rn_noftz_f32_slowpath) ;  /* 0x0000000000f47944 */ /* 0x000fea0003c00000 */
.L_x_8:
[----:B------:R-:W-:Y:S05]  /*0870*/  BSYNC.RECONVERGENT B0 ;  /* 0x0000000000007941 */ /* 0x000fea0003800200 */
.L_x_7:
[----:B------:R-:W-:-:S04]  /*0880*/  IMAD.WIDE R10, R3, 0x4, R10 ;  /* 0x00000004030a7825 */ /* 0x000fc800078e020a */
[----:B------:R-:W-:Y:S01]  /*0890*/  IMAD.WIDE R22, R3, 0x4, R22 ;  /* 0x0000000403167825 */ /* 0x000fe200078e0216 */
[----:B------:R0:W-:Y:S04]  /*08a0*/  STG.E desc[UR4][R10.64], R2 ;  /* 0x000000020a007986 */ /* 0x0001e8000c101904 */
[----:B------:R-:W2:Y:S01]  /*08b0*/  LDG.E R15, desc[UR4][R22.64] ;  /* 0x00000004160f7981 */ /* 0x000ea2000c1e1900 */
[----:B------:R-:W-:Y:S02]  /*08c0*/  HFMA2 R12, -RZ, RZ, 0.96630859375, -0.0022525787353515625 ;  /* 0x3bbb989dff0c7431 */ /* 0x000fe400000001ff */
[----:B------:R-:W-:Y:S01]  /*08d0*/  IMAD.MOV.U32 R17, RZ, RZ, 0x437c0000 ;  /* 0x437c0000ff117424 */ /* 0x000fe200078e00ff */
        /* <DEDUP_REMOVED lines=20> */
.L_x_10:
[----:B------:R-:W-:Y:S05]  /*0a20*/  BSYNC.RECONVERGENT B0 ;  /* 0x0000000000007941 */ /* 0x000fea0003800200 */
.L_x_9:
[----:B------:R-:W-:-:S04]  /*0a30*/  IMAD.WIDE R10, R3, 0x4, R10 ;  /* 0x00000004030a7825 */ /* 0x000fc800078e020a */
[----:B------:R-:W-:Y:S01]  /*0a40*/  IMAD.WIDE R22, R3, 0x4, R22 ;  /* 0x0000000403167825 */ /* 0x000fe200078e0216 */
[----:B------:R0:W-:Y:S05]  /*0a50*/  STG.E desc[UR4][R10.64], R2 ;  /* 0x000000020a007986 */ /* 0x0001ea000c101904 */
[----:B------:R-:W2:Y:S01]  /*0a60*/  LDG.E R23, desc[UR4][R22.64] ;  /* 0x0000000416177981 */ /* 0x000ea2000c1e1900 */
[----:B------:R-:W-:Y:S01]  /*0a70*/  HFMA2 R17, -RZ, RZ, 3.7421875, 0 ;  /* 0x437c0000ff117431 */ /* 0x000fe200000001ff */
        /* <DEDUP_REMOVED lines=8> */
[----:B------:R-:W-:Y:S02]  /*0b00*/  IMAD.SHL.U32 R14, R14, 0x800000, RZ ;  /* 0x008000000e0e7824 */ /* 0x000fe400078e00ff */
[----:B0-----:R-:W-:Y:S01]  /*0b10*/  FFMA R2, R16, R17, R16 ;  /* 0x0000001110027223 */ /* 0x001fe20000000010 */
[----:B------:R-:W-:-:S04]  /*0b20*/  FFMA R15, R12, 1.4426950216293334961, -R15 ;  /* 0x3fb8aa3b0c0f7823 */ /* 0x000fc8000000080f */
[----:B------:R-:W-:-:S06]  /*0b30*/  FFMA R15, R12, 1.925963033500011079e-08, R15 ;  /* 0x32a570600c0f7823 */ /* 0x000fcc000000000f */
        /* <DEDUP_REMOVED lines=9> */
.L_x_12:
[----:B------:R-:W-:Y:S05]  /*0bd0*/  BSYNC.RECONVERGENT B0 ;  /* 0x0000000000007941 */ /* 0x000fea0003800200 */
.L_x_11:
[C---:B------:R-:W-:Y:S01]  /*0be0*/  IMAD.WIDE R10, R3.reuse, 0x4, R10 ;  /* 0x00000004030a7825 */ /* 0x040fe200078e020a */
[----:B------:R-:W-:-:S04]  /*0bf0*/  LEA R13, R3, R13, 0x2 ;  /* 0x0000000d030d7211 */ /* 0x000fc800078e10ff */
[----:B------:R2:W-:Y:S01]  /*0c00*/  STG.E desc[UR4][R10.64], R2 ;  /* 0x000000020a007986 */ /* 0x0005e2000c101904 */
[----:B------:R-:W-:-:S13]  /*0c10*/  ISETP.GE.AND P0, PT, R13, UR6, PT ;  /* 0x000000060d007c0c */ /* 0x000fda000bf06270 */
[----:B--2---:R-:W-:Y:S05]  /*0c20*/  @!P0 BRA `(.L_x_13) ;  /* 0xfffffff800448947 */ /* 0x004fea000383ffff */
[----:B------:R-:W-:Y:S05]  /*0c30*/  EXIT ;  /* 0x000000000000794d */ /* 0x000fea0003800000 */
        .weak           $__internal_0_$__cuda_sm3x_div_rn_noftz_f32_slowpath
        .type           $__internal_0_$__cuda_sm3x_div_rn_noftz_f32_slowpath,@function
        .size           $__internal_0_$__cuda_sm3x_div_rn_noftz_f32_slowpath,(.L_x_48 - $__internal_0_$__cuda_sm3x_div_rn_noftz_f32_slowpath)
$__internal_0_$__cuda_sm3x_div_rn_noftz_f32_slowpath:
[--C-:B------:R-:W-:Y:S01]  /*0c40*/  SHF.R.U32.HI R17, RZ, 0x17, R0.reuse ;  /* 0x00000017ff117819 */ /* 0x100fe20000011600 */
[----:B------:R-:W-:Y:S01]  /*0c50*/  BSSY.RECONVERGENT B2, `(.L_x_14) ;  /* 0x0000063000027945 */ /* 0x000fe20003800200 */
[----:B------:R-:W-:Y:S01]  /*0c60*/  SHF.R.U32.HI R14, RZ, 0x17, R19 ;  /* 0x00000017ff0e7819 */ /* 0x000fe20000011613 */
[----:B------:R-:W-:Y:S01]  /*0c70*/  IMAD.MOV.U32 R20, RZ, RZ, R0 ;  /* 0x000000ffff147224 */ /* 0x000fe200078e0000 */
[----:B------:R-:W-:Y:S02]  /*0c80*/  LOP3.LUT R17, R17, 0xff, RZ, 0xc0, !PT ;  /* 0x000000ff11117812 */ /* 0x000fe400078ec0ff */
[----:B------:R-:W-:Y:S02]  /*0c90*/  LOP3.LUT R14, R14, 0xff, RZ, 0xc0, !PT ;  /* 0x000000ff0e0e7812 */ /* 0x000fe400078ec0ff */
[----:B------:R-:W-:Y:S02]  /*0ca0*/  IADD3 R2, PT, PT, R17, -0x1, RZ ;  /* 0xffffffff11027810 */ /* 0x000fe40007ffe0ff */
[----:B------:R-:W-:-:S02]  /*0cb0*/  IADD3 R15, PT, PT, R14, -0x1, RZ ;  /* 0xffffffff0e0f7810 */ /* 0x000fc40007ffe0ff */
[----:B------:R-:W-:-:S04]  /*0cc0*/  ISETP.GT.U32.AND P0, PT, R2, 0xfd, PT ;  /* 0x000000fd0200780c */ /* 0x000fc80003f04070 */
[----:B------:R-:W-:-:S13]  /*0cd0*/  ISETP.GT.U32.OR P0, PT, R15, 0xfd, P0 ;  /* 0x000000fd0f00780c */ /* 0x000fda0000704470 */
[----:B------:R-:W-:Y:S01]  /*0ce0*/  @!P0 MOV R16, RZ ;  /* 0x000000ff00108202 */ /* 0x000fe20000000f00 */
[----:B------:R-:W-:Y:S06]  /*0cf0*/  @!P0 BRA `(.L_x_15) ;  /* 0x00000000005c8947 */ /* 0x000fec0003800000 */
[----:B------:R-:W-:Y:S02]  /*0d00*/  FSETP.GTU.FTZ.AND P0, PT, |R19|, +INF , PT ;  /* 0x7f8000001300780b */ /* 0x000fe40003f1c200 */
[----:B------:R-:W-:-:S04]  /*0d10*/  FSETP.GTU.FTZ.AND P1, PT, |R0|, +INF , PT ;  /* 0x7f8000000000780b */ /* 0x000fc80003f3c200 */
[----:B------:R-:W-:-:S13]  /*0d20*/  PLOP3.LUT P0, PT, P0, P1, PT, 0xf8, 0x8f ;  /* 0x00000000008f781c */ /* 0x000fda0000703f70 */
[----:B------:R-:W-:Y:S05]  /*0d30*/  @P0 BRA `(.L_x_16) ;  /* 0x00000004004c0947 */ /* 0x000fea0003800000 */
[----:B------:R-:W-:-:S13]  /*0d40*/  LOP3.LUT P0, RZ, R20, 0x7fffffff, R19, 0xc8, !PT ;  /* 0x7fffffff14ff7812 */ /* 0x000fda000780c813 */
[----:B------:R-:W-:Y:S05]  /*0d50*/  @!P0 BRA `(.L_x_17) ;  /* 0x00000004003c8947 */ /* 0x000fea0003800000 */
[C---:B------:R-:W-:Y:S02]  /*0d60*/  FSETP.NEU.FTZ.AND P3, PT, |R19|.reuse, +INF , PT ;  /* 0x7f8000001300780b */ /* 0x040fe40003f7d200 */
[----:B------:R-:W-:Y:S02]  /*0d70*/  FSETP.NEU.FTZ.AND P1, PT, |R0|, +INF , PT ;  /* 0x7f8000000000780b */ /* 0x000fe40003f3d200 */
[----:B------:R-:W-:-:S11]  /*0d80*/  FSETP.NEU.FTZ.AND P0, PT, |R19|, +INF , PT ;  /* 0x7f8000001300780b */ /* 0x000fd60003f1d200 */
[----:B------:R-:W-:Y:S05]  /*0d90*/  @!P1 BRA !P3, `(.L_x_17) ;  /* 0x00000004002c9947 */ /* 0x000fea0005800000 */
[----:B------:R-:W-:-:S04]  /*0da0*/  LOP3.LUT P3, RZ, R19, 0x7fffffff, RZ, 0xc0, !PT ;  /* 0x7fffffff13ff7812 */ /* 0x000fc8000786c0ff */
[----:B------:R-:W-:-:S13]  /*0db0*/  PLOP3.LUT P1, PT, P1, P3, PT, 0x2f, 0xf2 ;  /* 0x0000000000f2781c */ /* 0x000fda0000f26577 */
[----:B------:R-:W-:Y:S05]  /*0dc0*/  @P1 BRA `(.L_x_18) ;  /* 0x0000000400181947 */ /* 0x000fea0003800000 */
[----:B------:R-:W-:-:S04]  /*0dd0*/  LOP3.LUT P1, RZ, R20, 0x7fffffff, RZ, 0xc0, !PT ;  /* 0x7fffffff14ff7812 */ /* 0x000fc8000782c0ff */
[----:B------:R-:W-:-:S13]  /*0de0*/  PLOP3.LUT P0, PT, P0, P1, PT, 0x2f, 0xf2 ;  /* 0x0000000000f2781c */ /* 0x000fda0000702577 */
[----:B------:R-:W-:Y:S05]  /*0df0*/  @P0 BRA `(.L_x_19) ;  /* 0x0000000400000947 */ /* 0x000fea0003800000 */
[----:B------:R-:W-:Y:S02]  /*0e00*/  ISETP.GE.AND P0, PT, R15, RZ, PT ;  /* 0x000000ff0f00720c */ /* 0x000fe40003f06270 */
[----:B------:R-:W-:-:S11]  /*0e10*/  ISETP.GE.AND P1, PT, R2, RZ, PT ;  /* 0x000000ff0200720c */ /* 0x000fd60003f26270 */
[----:B------:R-:W-:Y:S01]  /*0e20*/  @P0 MOV R16, RZ ;  /* 0x000000ff00100202 */ /* 0x000fe20000000f00 */
[----:B------:R-:W-:Y:S01]  /*0e30*/  @!P0 FFMA R19, R19, 1.84467440737095516160e+19, RZ ;  /* 0x5f80000013138823 */ /* 0x000fe200000000ff */
[----:B------:R-:W-:Y:S01]  /*0e40*/  @!P0 MOV R16, 0xffffffc0 ;  /* 0xffffffc000108802 */ /* 0x000fe20000000f00 */
[----:B------:R-:W-:-:S04]  /*0e50*/  @!P1 FFMA R20, R0, 1.84467440737095516160e+19, RZ ;  /* 0x5f80000000149823 */ /* 0x000fc800000000ff */
[----:B------:R-:W-:-:S07]  /*0e60*/  @!P1 VIADD R16, R16, 0x40 ;  /* 0x0000004010109836 */ /* 0x000fce0000000000 */
.L_x_15:
[----:B------:R-:W-:Y:S01]  /*0e70*/  LEA R15, R17, 0xc0800000, 0x17 ;  /* 0xc0800000110f7811 */ /* 0x000fe200078eb8ff */
[----:B------:R-:W-:Y:S01]  /*0e80*/  BSSY.RECONVERGENT B3, `(.L_x_20) ;  /* 0x0000036000037945 */ /* 0x000fe20003800200 */
[----:B------:R-:W-:Y:S02]  /*0e90*/  IADD3 R14, PT, PT, R14, -0x7f, RZ ;  /* 0xffffff810e0e7810 */ /* 0x000fe40007ffe0ff */
[----:B------:R-:W-:Y:S02]  /*0ea0*/  IADD3 R24, PT, PT, -R15, R20, RZ ;  /* 0x000000140f187210 */ /* 0x000fe40007ffe1ff */
[C---:B------:R-:W-:Y:S01]  /*0eb0*/  IADD3 R17, PT, PT, R14.reuse, 0x7f, -R17 ;  /* 0x0000007f0e117810 */ /* 0x040fe20007ffe811 */
[----:B------:R-:W-:Y:S01]  /*0ec0*/  IMAD R2, R14, -0x800000, R19 ;  /* 0xff8000000e027824 */ /* 0x000fe200078e0213 */
[----:B------:R-:W0:Y:S01]  /*0ed0*/  MUFU.RCP R20, R24 ;  /* 0x0000001800147308 */ /* 0x000e220000001000 */
[----:B------:R-:W-:Y:S01]  /*0ee0*/  FADD.FTZ R15, -R24, -RZ ;  /* 0x800000ff180f7221 */ /* 0x000fe20000010100 */
[----:B------:R-:W-:-:S03]  /*0ef0*/  IADD3 R17, PT, PT, R17, R16, RZ ;  /* 0x0000001011117210 */ /* 0x000fc60007ffe0ff */
[----:B0-----:R-:W-:-:S04]  /*0f00*/  FFMA R21, R20, R15, 1 ;  /* 0x3f80000014157423 */ /* 0x001fc8000000000f */
[----:B------:R-:W-:-:S04]  /*0f10*/  FFMA R19, R20, R21, R20 ;  /* 0x0000001514137223 */ /* 0x000fc80000000014 */
[----:B------:R-:W-:-:S04]  /*0f20*/  FFMA R20, R2, R19, RZ ;  /* 0x0000001302147223 */ /* 0x000fc800000000ff */
[----:B------:R-:W-:-:S04]  /*0f30*/  FFMA R21, R15, R20, R2 ;  /* 0x000000140f157223 */ /* 0x000fc80000000002 */
[----:B------:R-:W-:-:S04]  /*0f40*/  FFMA R20, R19, R21, R20 ;  /* 0x0000001513147223 */ /* 0x000fc80000000014 */
[----:B------:R-:W-:-:S04]  /*0f50*/  FFMA R15, R15, R20, R2 ;  /* 0x000000140f0f7223 */ /* 0x000fc80000000002 */
[----:B------:R-:W-:-:S05]  /*0f60*/  FFMA R2, R19, R15, R20 ;  /* 0x0000000f13027223 */ /* 0x000fca0000000014 */
[----:B------:R-:W-:-:S04]  /*0f70*/  SHF.R.U32.HI R14, RZ, 0x17, R2 ;  /* 0x00000017ff0e7819 */ /* 0x000fc80000011602 */
[----:B------:R-:W-:-:S05]  /*0f80*/  LOP3.LUT R14, R14, 0xff, RZ, 0xc0, !PT ;  /* 0x000000ff0e0e7812 */ /* 0x000fca00078ec0ff */
[----:B------:R-:W-:-:S05]  /*0f90*/  IMAD.IADD R14, R14, 0x1, R17 ;  /* 0x000000010e0e7824 */ /* 0x000fca00078e0211 */
[----:B------:R-:W-:-:S04]  /*0fa0*/  IADD3 R16, PT, PT, R14, -0x1, RZ ;  /* 0xffffffff0e107810 */ /* 0x000fc80007ffe0ff */
[----:B------:R-:W-:-:S13]  /*0fb0*/  ISETP.GE.U32.AND P0, PT, R16, 0xfe, PT ;  /* 0x000000fe1000780c */ /* 0x000fda0003f06070 */
[----:B------:R-:W-:Y:S05]  /*0fc0*/  @!P0 BRA `(.L_x_21) ;  /* 0x0000000000808947 */ /* 0x000fea0003800000 */
[----:B------:R-:W-:-:S13]  /*0fd0*/  ISETP.GT.AND P0, PT, R14, 0xfe, PT ;  /* 0x000000fe0e00780c */ /* 0x000fda0003f04270 */
[----:B------:R-:W-:Y:S05]  /*0fe0*/  @P0 BRA `(.L_x_22) ;  /* 0x00000000006c0947 */ /* 0x000fea0003800000 */
[----:B------:R-:W-:-:S13]  /*0ff0*/  ISETP.GE.AND P0, PT, R14, 0x1, PT ;  /* 0x000000010e00780c */ /* 0x000fda0003f06270 */
[----:B------:R-:W-:Y:S05]  /*1000*/  @P0 BRA `(.L_x_23) ;  /* 0x0000000000740947 */ /* 0x000fea0003800000 */
[----:B------:R-:W-:Y:S02]  /*1010*/  ISETP.GE.AND P0, PT, R14, -0x18, PT ;  /* 0xffffffe80e00780c */ /* 0x000fe40003f06270 */
[----:B------:R-:W-:-:S11]  /*1020*/  LOP3.LUT R2, R2, 0x80000000, RZ, 0xc0, !PT ;  /* 0x8000000002027812 */ /* 0x000fd600078ec0ff */
[----:B------:R-:W-:Y:S05]  /*1030*/  @!P0 BRA `(.L_x_23) ;  /* 0x0000000000688947 */ /* 0x000fea0003800000 */
[CCC-:B------:R-:W-:Y:S01]  /*1040*/  FFMA.RZ R16, R19.reuse, R15.reuse, R20.reuse ;  /* 0x0000000f13107223 */ /* 0x1c0fe2000000c014 */
[CCC-:B------:R-:W-:Y:S01]  /*1050*/  FFMA.RP R17, R19.reuse, R15.reuse, R20.reuse ;  /* 0x0000000f13117223 */ /* 0x1c0fe20000008014 */
[----:B------:R-:W-:Y:S01]  /*1060*/  FFMA.RM R20, R19, R15, R20 ;  /* 0x0000000f13147223 */ /* 0x000fe20000004014 */
[----:B------:R-:W-:Y:S02]  /*1070*/  IADD3 R15, PT, PT, R14, 0x20, RZ ;  /* 0x000000200e0f7810 */ /* 0x000fe40007ffe0ff */
[----:B------:R-:W-:Y:S02]  /*1080*/  LOP3.LUT R16, R16, 0x7fffff, RZ, 0xc0, !PT ;  /* 0x007fffff10107812 */ /* 0x000fe400078ec0ff */
[----:B------:R-:W-:Y:S02]  /*1090*/  ISETP.NE.AND P3, PT, R14, RZ, PT ;  /* 0x000000ff0e00720c */ /* 0x000fe40003f65270 */
[----:B------:R-:W-:Y:S02]  /*10a0*/  LOP3.LUT R16, R16, 0x800000, RZ, 0xfc, !PT ;  /* 0x0080000010107812 */ /* 0x000fe400078efcff */
[----:B------:R-:W-:-:S02]  /*10b0*/  ISETP.NE.AND P1, PT, R14, RZ, PT ;  /* 0x000000ff0e00720c */ /* 0x000fc40003f25270 */
[----:B------:R-:W-:Y:S02]  /*10c0*/  IADD3 R14, PT, PT, -R14, RZ, RZ ;  /* 0x000000ff0e0e7210 */ /* 0x000fe40007ffe1ff */
[----:B------:R-:W-:Y:S02]  /*10d0*/  SHF.L.U32 R15, R16, R15, RZ ;  /* 0x0000000f100f7219 */ /* 0x000fe400000006ff */
[----:B------:R-:W-:Y:S02]  /*10e0*/  FSETP.NEU.FTZ.AND P0, PT, R17, R20, PT ;  /* 0x000000141100720b */ /* 0x000fe40003f1d000 */
[----:B------:R-:W-:Y:S02]  /*10f0*/  SEL R17, R14, RZ, P3 ;  /* 0x000000ff0e117207 */ /* 0x000fe40001800000 */
[----:B------:R-:W-:Y:S02]  /*1100*/  ISETP.NE.AND P1, PT, R15, RZ, P1 ;  /* 0x000000ff0f00720c */ /* 0x000fe40000f25270 */
[----:B------:R-:W-:-:S02]  /*1110*/  SHF.R.U32.HI R17, RZ, R17, R16 ;  /* 0x00000011ff117219 */ /* 0x000fc40000011610 */
[----:B------:R-:W-:Y:S02]  /*1120*/  PLOP3.LUT P0, PT, P0, P1, PT, 0xf8, 0x8f ;  /* 0x00000000008f781c */ /* 0x000fe40000703f70 */
[----:B------:R-:W-:Y:S02]  /*1130*/  SHF.R.U32.HI R15, RZ, 0x1, R17 ;  /* 0x00000001ff0f7819 */ /* 0x000fe40000011611 */
[----:B------:R-:W-:-:S04]  /*1140*/  SEL R14, RZ, 0x1, !P0 ;  /* 0x00000001ff0e7807 */ /* 0x000fc80004000000 */
[----:B------:R-:W-:-:S04]  /*1150*/  LOP3.LUT R14, R14, 0x1, R15, 0xf8, !PT ;  /* 0x000000010e0e7812 */ /* 0x000fc800078ef80f */
[----:B------:R-:W-:-:S05]  /*1160*/  LOP3.LUT R14, R14, R17, RZ, 0xc0, !PT ;  /* 0x000000110e0e7212 */ /* 0x000fca00078ec0ff */
[----:B------:R-:W-:-:S05]  /*1170*/  IMAD.IADD R15, R15, 0x1, R14 ;  /* 0x000000010f0f7824 */ /* 0x000fca00078e020e */
[----:B------:R-:W-:Y:S01]  /*1180*/  LOP3.LUT R2, R15, R2, RZ, 0xfc, !PT ;  /* 0x000000020f027212 */ /* 0x000fe200078efcff */
[----:B------:R-:W-:Y:S06]  /*1190*/  BRA `(.L_x_23) ;  /* 0x0000000000107947 */ /* 0x000fec0003800000 */
.L_x_22:
[----:B------:R-:W-:-:S04]  /*11a0*/  LOP3.LUT R2, R2, 0x80000000, RZ, 0xc0, !PT ;  /* 0x8000000002027812 */ /* 0x000fc800078ec0ff */
[----:B------:R-:W-:Y:S01]  /*11b0*/  LOP3.LUT R2, R2, 0x7f800000, RZ, 0xfc, !PT ;  /* 0x7f80000002027812 */ /* 0x000fe200078efcff */
[----:B------:R-:W-:Y:S06]  /*11c0*/  BRA `(.L_x_23) ;  /* 0x0000000000047947 */ /* 0x000fec0003800000 */
.L_x_21:
[----:B------:R-:W-:-:S07]  /*11d0*/  LEA R2, R17, R2, 0x17 ;  /* 0x0000000211027211 */ /* 0x000fce00078eb8ff */
.L_x_23:
[----:B------:R-:W-:Y:S05]  /*11e0*/  BSYNC.RECONVERGENT B3 ;  /* 0x0000000000037941 */ /* 0x000fea0003800200 */
.L_x_20:
[----:B------:R-:W-:Y:S05]  /*11f0*/  BRA `(.L_x_24) ;  /* 0x0000000000207947 */ /* 0x000fea0003800000 */
.L_x_19:
[----:B------:R-:W-:-:S04]  /*1200*/  LOP3.LUT R19, R20, 0x80000000, R19, 0x48, !PT ;  /* 0x8000000014137812 */ /* 0x000fc800078e4813 */
[----:B------:R-:W-:Y:S01]  /*1210*/  LOP3.LUT R2, R19, 0x7f800000, RZ, 0xfc, !PT ;  /* 0x7f80000013027812 */ /* 0x000fe200078efcff */
[----:B------:R-:W-:Y:S06]  /*1220*/  BRA `(.L_x_24) ;  /* 0x0000000000147947 */ /* 0x000fec0003800000 */
.L_x_18:
[----:B------:R-:W-:Y:S01]  /*1230*/  LOP3.LUT R2, R20, 0x80000000, R19, 0x48, !PT ;  /* 0x8000000014027812 */ /* 0x000fe200078e4813 */
[----:B------:R-:W-:Y:S06]  /*1240*/  BRA `(.L_x_24) ;  /* 0x00000000000c7947 */ /* 0x000fec0003800000 */
.L_x_17:
[----:B------:R-:W0:Y:S01]  /*1250*/  MUFU.RSQ R2, -QNAN ;  /* 0xffc0000000027908 */ /* 0x000e220000001400 */
[----:B------:R-:W-:Y:S05]  /*1260*/  BRA `(.L_x_24) ;  /* 0x0000000000047947 */ /* 0x000fea0003800000 */
.L_x_16:
[----:B------:R-:W-:-:S07]  /*1270*/  FADD.FTZ R2, R19, R0 ;  /* 0x0000000013027221 */ /* 0x000fce0000010000 */
.L_x_24:
[----:B------:R-:W-:Y:S05]  /*1280*/  BSYNC.RECONVERGENT B2 ;  /* 0x0000000000027941 */ /* 0x000fea0003800200 */
.L_x_14:
[----:B------:R-:W-:Y:S01]  /*1290*/  HFMA2 R15, -RZ, RZ, 0, 0 ;  /* 0x00000000ff0f7431 */ /* 0x000fe200000001ff */
[----:B------:R-:W-:-:S04]  /*12a0*/  MOV R14, R12 ;  /* 0x0000000c000e7202 */ /* 0x000fc80000000f00 */
[----:B0-----:R-:W-:Y:S05]  /*12b0*/  RET.REL.NODEC R14 `(_Z13apply_softmaxPKfPfffi) ;  /* 0xffffffec0e507950 */ /* 0x001fea0003c3ffff */
.L_x_25:
[----:B------:R-:W-:-:S00]  /*12c0*/  BRA `(.L_x_25) ;  /* 0xfffffffc00fc7947 */ /* 0x000fc0000383ffff */
[----:B------:R-:W-:-:S00]  /*12d0*/  NOP ;  /* 0x0000000000007918 */ /* 0x000fc00000000000 */
        /* <DEDUP_REMOVED lines=10> */
.L_x_48:


//--------------------- .text._Z20calculate_global_sumPfS_S_fi --------------------------
	.section	.text._Z20calculate_global_sumPfS_S_fi,"ax",@progbits
	.align	128
        .global         _Z20calculate_global_sumPfS_S_fi
        .type           _Z20calculate_global_sumPfS_S_fi,@function
        .size           _Z20calculate_global_sumPfS_S_fi,(.L_x_50 - _Z20calculate_global_sumPfS_S_fi)
        .other          _Z20calculate_global_sumPfS_S_fi,@"STO_CUDA_ENTRY STV_DEFAULT"
_Z20calculate_global_sumPfS_S_fi:
.text._Z20calculate_global_sumPfS_S_fi:
[----:B------:R-:W-:Y:S01]  /*0000*/  LDC R1, c[0x0][0x37c] ;  /* 0x0000df00ff017b82 */ /* 0x000fe20000000800 */
[----:B------:R-:W0:Y:S01]  /*0010*/  S2R R0, SR_TID.X ;  /* 0x0000000000007919 */ /* 0x000e220000002100 */
[----:B------:R-:W0:Y:S01]  /*0020*/  LDCU UR4, c[0x0][0x39c] ;  /* 0x00007380ff0477ac */ /* 0x000e220008000800 */
[----:B------:R-:W-:Y:S01]  /*0030*/  BSSY.RECONVERGENT B0, `(.L_x_26) ;  /* 0x000001e000007945 */ /* 0x000fe20003800200 */
[----:B------:R-:W-:Y:S01]  /*0040*/  HFMA2 R10, -RZ, RZ, 0, 0 ;  /* 0x00000000ff0a7431 */ /* 0x000fe200000001ff */
[----:B------:R-:W1:Y:S01]  /*0050*/  LDCU.64 UR6, c[0x0][0x358] ;  /* 0x00006b00ff0677ac */ /* 0x000e620008000a00 */
[----:B------:R-:W2:Y:S01]  /*0060*/  LDCU UR5, c[0x0][0x398] ;  /* 0x00007300ff0577ac */ /* 0x000ea20008000800 */
[----:B0-----:R-:W-:-:S13]  /*0070*/  ISETP.GE.AND P0, PT, R0, UR4, PT ;  /* 0x0000000400007c0c */ /* 0x001fda000bf06270 */
[----:B-12---:R-:W-:Y:S05]  /*0080*/  @P0 BRA `(.L_x_27) ;  /* 0x0000000000600947 */ /* 0x006fea0003800000 */
[----:B------:R-:W0:Y:S01]  /*0090*/  LDC R14, c[0x0][0x360] ;  /* 0x0000d800ff0e7b82 */ /* 0x000e220000000800 */
[----:B------:R-:W-:Y:S01]  /*00a0*/  MOV R10, RZ ;  /* 0x000000ff000a7202 */ /* 0x000fe20000000f00 */
[----:B------:R-:W-:-:S06]  /*00b0*/  IMAD.MOV.U32 R11, RZ, RZ, R0 ;  /* 0x000000ffff0b7224 */ /* 0x000fcc00078e0000 */
[----:B------:R-:W1:Y:S08]  /*00c0*/  LDC.64 R2, c[0x0][0x380] ;  /* 0x0000e000ff027b82 */ /* 0x000e700000000a00 */
[----:B------:R-:W2:Y:S02]  /*00d0*/  LDC.64 R4, c[0x0][0x388] ;  /* 0x0000e200ff047b82 */ /* 0x000ea40000000a00 */
.L_x_28:
[----:B--2---:R-:W-:-:S06]  /*00e0*/  IMAD.WIDE R8, R11, 0x4, R4 ;  /* 0x000000040b087825 */ /* 0x004fcc00078e0204 */
[----:B------:R-:W2:Y:S01]  /*00f0*/  LDG.E R8, desc[UR6][R8.64] ;  /* 0x0000000608087981 */ /* 0x000ea2000c1e1900 */
[----:B-1----:R-:W-:-:S06]  /*0100*/  IMAD.WIDE R6, R11, 0x4, R2 ;  /* 0x000000040b067825 */ /* 0x002fcc00078e0202 */
[----:B------:R-:W3:Y:S01]  /*0110*/  LDG.E R7, desc[UR6][R6.64] ;  /* 0x0000000606077981 */ /* 0x000ee2000c1e1900 */
[----:B------:R-:W-:Y:S01]  /*0120*/  MOV R13, 0x3bbb989d ;  /* 0x3bbb989d000d7802 */ /* 0x000fe20000000f00 */
[----:B------:R-:W-:Y:S01]  /*0130*/  IMAD.MOV.U32 R16, RZ, RZ, 0x437c0000 ;  /* 0x437c0000ff107424 */ /* 0x000fe200078e00ff */
[----:B0-----:R-:W-:-:S04]  /*0140*/  IADD3 R11, PT, PT, R14, R11, RZ ;  /* 0x0000000b0e0b7210 */ /* 0x001fc80007ffe0ff */
[----:B------:R-:W-:Y:S01]  /*0150*/  ISETP.GE.AND P0, PT, R11, UR4, PT ;  /* 0x000000040b007c0c */ /* 0x000fe2000bf06270 */
[----:B--2---:R-:W-:-:S04]  /*0160*/  FADD R12, R8, -UR5 ;  /* 0x80000005080c7e21 */ /* 0x004fc80008000000 */
[----:B------:R-:W-:-:S04]  /*0170*/  FFMA.SAT R13, R12, R13, 0.5 ;  /* 0x3f0000000c0d7423 */ /* 0x000fc8000000200d */
[----:B------:R-:W-:-:S04]  /*0180*/  FFMA.RM R13, R13, R16, 12582913 ;  /* 0x4b4000010d0d7423 */ /* 0x000fc80000004010 */
[C---:B------:R-:W-:Y:S01]  /*0190*/  FADD R15, R13.reuse, -12583039 ;  /* 0xcb40007f0d0f7421 */ /* 0x040fe20000000000 */
[----:B------:R-:W-:-:S03]  /*01a0*/  SHF.L.U32 R13, R13, 0x17, RZ ;  /* 0x000000170d0d7819 */ /* 0x000fc600000006ff */
[----:B------:R-:W-:-:S04]  /*01b0*/  FFMA R15, R12, 1.4426950216293334961, -R15 ;  /* 0x3fb8aa3b0c0f7823 */ /* 0x000fc8000000080f */
[----:B------:R-:W-:-:S04]  /*01c0*/  FFMA R15, R12, 1.925963033500011079e-08, R15 ;  /* 0x32a570600c0f7823 */ /* 0x000fc8000000000f */
[----:B------:R-:W0:Y:S02]  /*01d0*/  MUFU.EX2 R8, R15 ;  /* 0x0000000f00087308 */ /* 0x000e240000000800 */
[----:B0-----:R-:W-:-:S04]  /*01e0*/  FMUL R8, R13, R8 ;  /* 0x000000080d087220 */ /* 0x001fc80000400000 */
[----:B---3--:R-:W-:Y:S01]  /*01f0*/  FFMA R10, R7, R8, R10 ;  /* 0x00000008070a7223 */ /* 0x008fe2000000000a */
[----:B------:R-:W-:Y:S06]  /*0200*/  @!P0 BRA `(.L_x_28) ;  /* 0xfffffffc00b48947 */ /* 0x000fec000383ffff */
.L_x_27:
[----:B------:R-:W-:Y:S05]  /*0210*/  BSYNC.RECONVERGENT B0 ;  /* 0x0000000000007941 */ /* 0x000fea0003800200 */
.L_x_26:
[----:B------:R-:W0:Y:S01]  /*0220*/  S2UR UR5, SR_CgaCtaId ;  /* 0x00000000000579c3 */ /* 0x000e220000008800 */
[----:B------:R-:W-:Y:S01]  /*0230*/  UMOV UR4, 0x400 ;  /* 0x0000040000047882 */ /* 0x000fe20000000000 */
[----:B------:R-:W1:Y:S01]  /*0240*/  LDCU UR8, c[0x0][0x360] ;  /* 0x00006c00ff0877ac */ /* 0x000e620008000800 */
[----:B------:R-:W-:Y:S01]  /*0250*/  ISETP.NE.AND P0, PT, R0, RZ, PT ;  /* 0x000000ff0000720c */ /* 0x000fe20003f05270 */
[----:B-1----:R-:W-:Y:S02]  /*0260*/  UISETP.GE.U32.AND UP0, UPT, UR8, 0x2, UPT ;  /* 0x000000020800788c */ /* 0x002fe4000bf06070 */
[----:B0-----:R-:W-:-:S06]  /*0270*/  ULEA UR4, UR5, UR4, 0x18 ;  /* 0x0000000405047291 */ /* 0x001fcc000f8ec0ff */
[----:B------:R-:W-:-:S05]  /*0280*/  LEA R3, R0, UR4, 0x2 ;  /* 0x0000000400037c11 */ /* 0x000fca000f8e10ff */
[----:B------:R0:W-:Y:S01]  /*0290*/  STS [R3], R10 ;  /* 0x0000000a03007388 */ /* 0x0001e20000000800 */
[----:B------:R-:W-:Y:S06]  /*02a0*/  BAR.SYNC.DEFER_BLOCKING 0x0 ;  /* 0x0000000000007b1d */ /* 0x000fec0000010000 */
[----:B------:R-:W-:Y:S05]  /*02b0*/  BRA.U !UP0, `(.L_x_29) ;  /* 0x0000000108307547 */ /* 0x000fea000b800000 */
[----:B------:R-:W-:-:S07]  /*02c0*/  IMAD.U32 R2, RZ, RZ, UR8 ;  /* 0x00000008ff027e24 */ /* 0x000fce000f8e00ff */
.L_x_30:
[----:B------:R-:W-:-:S04]  /*02d0*/  SHF.R.U32.HI R7, RZ, 0x1, R2 ;  /* 0x00000001ff077819 */ /* 0x000fc80000011602 */
[----:B------:R-:W-:-:S13]  /*02e0*/  ISETP.GE.U32.AND P1, PT, R0, R7, PT ;  /* 0x000000070000720c */ /* 0x000fda0003f26070 */
[----:B------:R-:W-:Y:S01]  /*02f0*/  @!P1 LEA R4, R7, R3, 0x2 ;  /* 0x0000000307049211 */ /* 0x000fe200078e10ff */
[----:B------:R-:W-:Y:S05]  /*0300*/  @!P1 LDS R5, [R3] ;  /* 0x0000000003059984 */ /* 0x000fea0000000800 */
[----:B------:R-:W1:Y:S02]  /*0310*/  @!P1 LDS R4, [R4] ;  /* 0x0000000004049984 */ /* 0x000e640000000800 */
[----:B-1----:R-:W-:-:S05]  /*0320*/  @!P1 FADD R6, R4, R5 ;  /* 0x0000000504069221 */ /* 0x002fca0000000000 */
[----:B------:R1:W-:Y:S01]  /*0330*/  @!P1 STS [R3], R6 ;  /* 0x0000000603009388 */ /* 0x0003e20000000800 */
[----:B------:R-:W-:Y:S01]  /*0340*/  BAR.SYNC.DEFER_BLOCKING 0x0 ;  /* 0x0000000000007b1d */ /* 0x000fe20000010000 */
[----:B------:R-:W-:Y:S02]  /*0350*/  ISETP.GT.U32.AND P1, PT, R2, 0x3, PT ;  /* 0x000000030200780c */ /* 0x000fe40003f24070 */
[----:B------:R-:W-:-:S11]  /*0360*/  MOV R2, R7 ;  /* 0x0000000700027202 */ /* 0x000fd60000000f00 */
[----:B-1----:R-:W-:Y:S05]  /*0370*/  @P1 BRA `(.L_x_30) ;  /* 0xfffffffc00d41947 */ /* 0x002fea000383ffff */
.L_x_29:
[----:B------:R-:W-:Y:S05]  /*0380*/  @P0 EXIT ;  /* 0x000000000000094d */ /* 0x000fea0003800000 */
[----:B------:R-:W1:Y:S01]  /*0390*/  S2UR UR5, SR_CgaCtaId ;  /* 0x00000000000579c3 */ /* 0x000e620000008800 */
[----:B------:R-:W-:-:S07]  /*03a0*/  UMOV UR4, 0x400 ;  /* 0x0000040000047882 */ /* 0x000fce0000000000 */
[----:B0-----:R-:W0:Y:S01]  /*03b0*/  LDC.64 R2, c[0x0][0x390] ;  /* 0x0000e400ff027b82 */ /* 0x001e220000000a00 */
[----:B-1----:R-:W-:-:S09]  /*03c0*/  ULEA UR4, UR5, UR4, 0x18 ;  /* 0x0000000405047291 */ /* 0x002fd2000f8ec0ff */
[----:B------:R-:W0:Y:S04]  /*03d0*/  LDS R5, [UR4] ;  /* 0x00000004ff057984 */ /* 0x000e280008000800 */
[----:B0-----:R-:W-:Y:S01]  /*03e0*/  STG.E desc[UR6][R2.64], R5 ;  /* 0x0000000502007986 */ /* 0x001fe2000c101906 */
[----:B------:R-:W-:Y:S05]  /*03f0*/  EXIT ;  /* 0x000000000000794d */ /* 0x000fea0003800000 */
.L_x_31:
        /* <DEDUP_REMOVED lines=16> */
.L_x_50:


//--------------------- .text._Z20calculate_global_maxPfS_i --------------------------
	.section	.text._Z20calculate_global_maxPfS_i,"ax",@progbits
	.align	128
        .global         _Z20calculate_global_maxPfS_i
        .type           _Z20calculate_global_maxPfS_i,@function
        .size           _Z20calculate_global_maxPfS_i,(.L_x_51 - _Z20calculate_global_maxPfS_i)
        .other          _Z20calculate_global_maxPfS_i,@"STO_CUDA_ENTRY STV_DEFAULT"
_Z20calculate_global_maxPfS_i:
.text._Z20calculate_global_maxPfS_i:
[----:B------:R-:W-:Y:S01]  /*0000*/  LDC R1, c[0x0][0x37c] ;  /* 0x0000df00ff017b82 */ /* 0x000fe20000000800 */
[----:B------:R-:W0:Y:S01]  /*0010*/  S2R R6, SR_TID.X ;  /* 0x0000000000067919 */ /* 0x000e220000002100 */
[----:B------:R-:W0:Y:S01]  /*0020*/  LDCU UR4, c[0x0][0x390] ;  /* 0x00007200ff0477ac */ /* 0x000e220008000800 */
[----:B------:R-:W-:Y:S01]  /*0030*/  BSSY.RECONVERGENT B0, `(.L_x_32) ;  /* 0x000000f000007945 */ /* 0x000fe20003800200 */
[----:B------:R-:W-:Y:S01]  /*0040*/  IMAD.MOV.U32 R0, RZ, RZ, -0xeb60d36 ;  /* 0xf149f2caff007424 */ /* 0x000fe200078e00ff */
[----:B------:R-:W1:Y:S01]  /*0050*/  LDCU.64 UR6, c[0x0][0x358] ;  /* 0x00006b00ff0677ac */ /* 0x000e620008000a00 */
[----:B0-----:R-:W-:-:S13]  /*0060*/  ISETP.GE.AND P0, PT, R6, UR4, PT ;  /* 0x0000000406007c0c */ /* 0x001fda000bf06270 */
[----:B-1----:R-:W-:Y:S05]  /*0070*/  @P0 BRA `(.L_x_33) ;  /* 0x0000000000280947 */ /* 0x002fea0003800000 */
[----:B------:R-:W0:Y:S01]  /*0080*/  LDC R8, c[0x0][0x360] ;  /* 0x0000d800ff087b82 */ /* 0x000e220000000800 */
[----:B------:R-:W-:Y:S02]  /*0090*/  IMAD.MOV.U32 R0, RZ, RZ, -0xeb60d36 ;  /* 0xf149f2caff007424 */ /* 0x000fe400078e00ff */
[----:B------:R-:W-:-:S05]  /*00a0*/  IMAD.MOV.U32 R7, RZ, RZ, R6 ;  /* 0x000000ffff077224 */ /* 0x000fca00078e0006 */
[----:B------:R-:W1:Y:S02]  /*00b0*/  LDC.64 R4, c[0x0][0x380] ;  /* 0x0000e000ff047b82 */ /* 0x000e640000000a00 */
.L_x_34:
[----:B-1----:R-:W-:-:S06]  /*00c0*/  IMAD.WIDE R2, R7, 0x4, R4 ;  /* 0x0000000407027825 */ /* 0x002fcc00078e0204 */
[----:B------:R-:W2:Y:S01]  /*00d0*/  LDG.E R3, desc[UR6][R2.64] ;  /* 0x0000000602037981 */ /* 0x000ea2000c1e1900 */
[----:B0-----:R-:W-:-:S05]  /*00e0*/  IMAD.IADD R7, R8, 0x1, R7 ;  /* 0x0000000108077824 */ /* 0x001fca00078e0207 */
[----:B------:R-:W-:Y:S02]  /*00f0*/  ISETP.GE.AND P0, PT, R7, UR4, PT ;  /* 0x0000000407007c0c */ /* 0x000fe4000bf06270 */
[----:B--2---:R-:W-:-:S11]  /*0100*/  FMNMX R0, R3, R0, !PT ;  /* 0x0000000003007209 */ /* 0x004fd60007800000 */
[----:B------:R-:W-:Y:S05]  /*0110*/  @!P0 BRA `(.L_x_34) ;  /* 0xfffffffc00e88947 */ /* 0x000fea000383ffff */
.L_x_33:
[----:B------:R-:W-:Y:S05]  /*0120*/  BSYNC.RECONVERGENT B0 ;  /* 0x0000000000007941 */ /* 0x000fea0003800200 */
.L_x_32:
        /* <DEDUP_REMOVED lines=10> */
[----:B0-----:R-:W-:-:S07]  /*01d0*/  IMAD.U32 R0, RZ, RZ, UR8 ;  /* 0x00000008ff007e24 */ /* 0x001fce000f8e00ff */
.L_x_36:
[----:B------:R-:W-:-:S04]  /*01e0*/  SHF.R.U32.HI R7, RZ, 0x1, R0 ;  /* 0x00000001ff077819 */ /* 0x000fc80000011600 */
[----:B------:R-:W-:-:S13]  /*01f0*/  ISETP.GE.U32.AND P1, PT, R6, R7, PT ;  /* 0x000000070600720c */ /* 0x000fda0003f26070 */
[----:B------:R-:W-:Y:S01]  /*0200*/  @!P1 IMAD R4, R7, 0x4, R3 ;  /* 0x0000000407049824 */ /* 0x000fe200078e0203 */
[----:B------:R-:W-:Y:S04]  /*0210*/  @!P1 LDS R2, [R3] ;  /* 0x0000000003029984 */ /* 0x000fe80000000800 */
[----:B------:R-:W0:Y:S02]  /*0220*/  @!P1 LDS R5, [R4] ;  /* 0x0000000004059984 */ /* 0x000e240000000800 */
[----:B0-----:R-:W-:-:S05]  /*0230*/  @!P1 FMNMX R2, R2, R5, !PT ;  /* 0x0000000502029209 */ /* 0x001fca0007800000 */
[----:B------:R1:W-:Y:S01]  /*0240*/  @!P1 STS [R3], R2 ;  /* 0x0000000203009388 */ /* 0x0003e20000000800 */
[----:B------:R-:W-:Y:S01]  /*0250*/  BAR.SYNC.DEFER_BLOCKING 0x0 ;  /* 0x0000000000007b1d */ /* 0x000fe20000010000 */
[----:B------:R-:W-:Y:S01]  /*0260*/  ISETP.GT.U32.AND P1, PT, R0, 0x3, PT ;  /* 0x000000030000780c */ /* 0x000fe20003f24070 */
[----:B------:R-:W-:-:S12]  /*0270*/  IMAD.MOV.U32 R0, RZ, RZ, R7 ;  /* 0x000000ffff007224 */ /* 0x000fd800078e0007 */
[----:B-1----:R-:W-:Y:S05]  /*0280*/  @P1 BRA `(.L_x_36) ;  /* 0xfffffffc00d41947 */ /* 0x002fea000383ffff */
.L_x_35:
        /* <DEDUP_REMOVED lines=8> */
.L_x_37:
        /* <DEDUP_REMOVED lines=15> */
.L_x_51:


//--------------------- .text._Z27calculate_block_max_and_sumPKfPfS1_ii --------------------------
	.section	.text._Z27calculate_block_max_and_sumPKfPfS1_ii,"ax",@progbits
	.align	128
        .global         _Z27calculate_block_max_and_sumPKfPfS1_ii
        .type           _Z27calculate_block_max_and_sumPKfPfS1_ii,@function
        .size           _Z27calculate_block_max_and_sumPKfPfS1_ii,(.L_x_52 - _Z27calculate_block_max_and_sumPKfPfS1_ii)
        .other          _Z27calculate_block_max_and_sumPKfPfS1_ii,@"STO_CUDA_ENTRY STV_DEFAULT"
_Z27calculate_block_max_and_sumPKfPfS1_ii:
.text._Z27calculate_block_max_and_sumPKfPfS1_ii:
[----:B------:R-:W-:Y:S01]  /*0000*/  LDC R1, c[0x0][0x37c] ;  /* 0x0000df00ff017b82 */ /* 0x000fe20000000800 */
[----:B------:R-:W0:Y:S01]  /*0010*/  S2R R0, SR_TID.X ;  /* 0x0000000000007919 */ /* 0x000e220000002100 */
[----:B------:R-:W0:Y:S01]  /*0020*/  LDCU UR5, c[0x0][0x398] ;  /* 0x00007300ff0577ac */ /* 0x000e220008000800 */
[----:B------:R-:W-:Y:S01]  /*0030*/  BSSY.RECONVERGENT B0, `(.L_x_38) ;  /* 0x0000030000007945 */ /* 0x000fe20003800200 */
[----:B------:R-:W-:Y:S01]  /*0040*/  HFMA2 R7, -RZ, RZ, 0, 0 ;  /* 0x00000000ff077431 */ /* 0x000fe200000001ff */
[----:B------:R-:W-:Y:S01]  /*0050*/  MOV R10, 0xf149f2ca ;  /* 0xf149f2ca000a7802 */ /* 0x000fe20000000f00 */
[----:B------:R-:W1:Y:S01]  /*0060*/  LDCU UR4, c[0x0][0x360] ;  /* 0x00006c00ff0477ac */ /* 0x000e620008000800 */
[----:B------:R-:W2:Y:S01]  /*0070*/  LDCU.64 UR6, c[0x0][0x358] ;  /* 0x00006b00ff0677ac */ /* 0x000ea20008000a00 */
[----:B-1----:R-:W-:Y:S02]  /*0080*/  MOV R6, UR4 ;  /* 0x0000000400067c02 */ /* 0x002fe40008000f00 */
[----:B0-----:R-:W-:-:S13]  /*0090*/  ISETP.GE.AND P0, PT, R0, UR5, PT ;  /* 0x0000000500007c0c */ /* 0x001fda000bf06270 */
[----:B--2---:R-:W-:Y:S05]  /*00a0*/  @P0 BRA `(.L_x_39) ;  /* 0x0000000000a00947 */ /* 0x004fea0003800000 */
[----:B------:R-:W0:Y:S01]  /*00b0*/  S2R R8, SR_CTAID.X ;  /* 0x0000000000087919 */ /* 0x000e220000002500 */
[----:B------:R-:W1:Y:S01]  /*00c0*/  LDC.64 R2, c[0x0][0x380] ;  /* 0x0000e000ff027b82 */ /* 0x000e620000000a00 */
[----:B------:R-:W-:Y:S02]  /*00d0*/  MOV R7, RZ ;  /* 0x000000ff00077202 */ /* 0x000fe40000000f00 */
[----:B------:R-:W-:Y:S02]  /*00e0*/  MOV R11, 0xf149f2ca ;  /* 0xf149f2ca000b7802 */ /* 0x000fe40000000f00 */
[----:B------:R-:W-:Y:S02]  /*00f0*/  MOV R9, R0 ;  /* 0x0000000000097202 */ /* 0x000fe40000000f00 */
[----:B------:R-:W-:Y:S01]  /*0100*/  MOV R10, 0xf149f2ca ;  /* 0xf149f2ca000a7802 */ /* 0x000fe20000000f00 */
[----:B------:R-:W2:Y:S06]  /*0110*/  LDC.64 R4, c[0x0][0x398] ;  /* 0x0000e600ff047b82 */ /* 0x000eac0000000a00 */
.L_x_42:
[-C--:B0-2---:R-:W-:Y:S01]  /*0120*/  IMAD R12, R8, R4.reuse, R9 ;  /* 0x00000004080c7224 */ /* 0x085fe200078e0209 */
[----:B------:R-:W-:Y:S01]  /*0130*/  IADD3 R9, PT, PT, R6, R9, RZ ;  /* 0x0000000906097210 */ /* 0x000fe20007ffe0ff */
[----:B------:R-:W-:Y:S03]  /*0140*/  BSSY.RECONVERGENT B1, `(.L_x_40) ;  /* 0x000001d000017945 */ /* 0x000fe60003800200 */
[----:B------:R-:W-:Y:S02]  /*0150*/  ISETP.GE.U32.AND P0, PT, R12, R5, PT ;  /* 0x000000050c00720c */ /* 0x000fe40003f06070 */
[----:B------:R-:W-:-:S11]  /*0160*/  ISETP.GE.AND P1, PT, R9, R4, PT ;  /* 0x000000040900720c */ /* 0x000fd60003f26270 */
[----:B------:R-:W-:Y:S05]  /*0170*/  @P0 BRA `(.L_x_41) ;  /* 0x0000000000640947 */ /* 0x000fea0003800000 */
[----:B-1----:R-:W-:-:S06]  /*0180*/  IMAD.WIDE.U32 R12, R12, 0x4, R2 ;  /* 0x000000040c0c7825 */ /* 0x002fcc00078e0002 */
[----:B------:R-:W2:Y:S01]  /*0190*/  LDG.E R13, desc[UR6][R12.64] ;  /* 0x000000060c0d7981 */ /* 0x000ea2000c1e1900 */
[----:B------:R-:W-:Y:S01]  /*01a0*/  HFMA2 R16, -RZ, RZ, 0.96630859375, -0.0022525787353515625 ;  /* 0x3bbb989dff107431 */ /* 0x000fe200000001ff */
[----:B------:R-:W-:Y:S02]  /*01b0*/  MOV R18, 0x437c0000 ;  /* 0x437c000000127802 */ /* 0x000fe40000000f00 */
[----:B--2---:R-:W-:-:S05]  /*01c0*/  FMNMX R10, R10, R13, !PT ;  /* 0x0000000d0a0a7209 */ /* 0x004fca0007800000 */
[--C-:B------:R-:W-:Y:S01]  /*01d0*/  FADD R11, R11, -R10.reuse ;  /* 0x8000000a0b0b7221 */ /* 0x100fe20000000000 */
[----:B------:R-:W-:-:S03]  /*01e0*/  FADD R15, R13, -R10 ;  /* 0x8000000a0d0f7221 */ /* 0x000fc60000000000 */
[-C--:B------:R-:W-:Y:S01]  /*01f0*/  FFMA.SAT R14, R11, R16.reuse, 0.5 ;  /* 0x3f0000000b0e7423 */ /* 0x080fe20000002010 */
[----:B------:R-:W-:-:S03]  /*0200*/  FFMA.SAT R17, R15, R16, 0.5 ;  /* 0x3f0000000f117423 */ /* 0x000fc60000002010 */
[-C--:B------:R-:W-:Y:S01]  /*0210*/  FFMA.RM R14, R14, R18.reuse, 12582913 ;  /* 0x4b4000010e0e7423 */ /* 0x080fe20000004012 */
[----:B------:R-:W-:-:S03]  /*0220*/  FFMA.RM R17, R17, R18, 12582913 ;  /* 0x4b40000111117423 */ /* 0x000fc60000004012 */
[C---:B------:R-:W-:Y:S01]  /*0230*/  FADD R16, R14.reuse, -12583039 ;  /* 0xcb40007f0e107421 */ /* 0x040fe20000000000 */
[----:B------:R-:W-:Y:S01]  /*0240*/  FADD R12, R17, -12583039 ;  /* 0xcb40007f110c7421 */ /* 0x000fe20000000000 */
[----:B------:R-:W-:Y:S02]  /*0250*/  SHF.L.U32 R14, R14, 0x17, RZ ;  /* 0x000000170e0e7819 */ /* 0x000fe400000006ff */
[----:B------:R-:W-:Y:S01]  /*0260*/  FFMA R16, R11, 1.4426950216293334961, -R16 ;  /* 0x3fb8aa3b0b107823 */ /* 0x000fe20000000810 */
[----:B------:R-:W-:Y:S01]  /*0270*/  FFMA R12, R15, 1.4426950216293334961, -R12 ;  /* 0x3fb8aa3b0f0c7823 */ /* 0x000fe2000000080c */
[----:B------:R-:W-:Y:S02]  /*0280*/  SHF.L.U32 R18, R17, 0x17, RZ ;  /* 0x0000001711127819 */ /* 0x000fe400000006ff */
[----:B------:R-:W-:Y:S01]  /*0290*/  FFMA R16, R11, 1.925963033500011079e-08, R16 ;  /* 0x32a570600b107823 */ /* 0x000fe20000000010 */
[----:B------:R-:W-:-:S03]  /*02a0*/  FFMA R12, R15, 1.925963033500011079e-08, R12 ;  /* 0x32a570600f0c7823 */ /* 0x000fc6000000000c */
[----:B------:R-:W0:Y:S08]  /*02b0*/  MUFU.EX2 R11, R16 ;  /* 0x00000010000b7308 */ /* 0x000e300000000800 */
[----:B------:R-:W1:Y:S01]  /*02c0*/  MUFU.EX2 R12, R12 ;  /* 0x0000000c000c7308 */ /* 0x000e620000000800 */
[----:B0-----:R-:W-:Y:S01]  /*02d0*/  FMUL R14, R14, R11 ;  /* 0x0000000b0e0e7220 */ /* 0x001fe20000400000 */
[----:B------:R-:W-:-:S03]  /*02e0*/  MOV R11, R10 ;  /* 0x0000000a000b7202 */ /* 0x000fc60000000f00 */
[----:B------:R-:W-:-:S04]  /*02f0*/  FMUL R7, R7, R14 ;  /* 0x0000000e07077220 */ /* 0x000fc80000400000 */
[----:B-1----:R-:W-:-:S07]  /*0300*/  FFMA R7, R18, R12, R7 ;  /* 0x0000000c12077223 */ /* 0x002fce0000000007 */
.L_x_41:
[----:B------:R-:W-:Y:S05]  /*0310*/  BSYNC.RECONVERGENT B1 ;  /* 0x0000000000017941 */ /* 0x000fea0003800200 */
.L_x_40:
[----:B------:R-:W-:Y:S05]  /*0320*/  @!P1 BRA `(.L_x_42) ;  /* 0xfffffffc007c9947 */ /* 0x000fea000383ffff */
.L_x_39:
[----:B------:R-:W-:Y:S05]  /*0330*/  BSYNC.RECONVERGENT B0 ;  /* 0x0000000000007941 */ /* 0x000fea0003800200 */
.L_x_38:
[----:B------:R-:W0:Y:S01]  /*0340*/  S2R R5, SR_CgaCtaId ;  /* 0x0000000000057919 */ /* 0x000e220000008800 */
[----:B-1----:R-:W-:Y:S02]  /*0350*/  MOV R2, 0x400 ;  /* 0x0000040000027802 */ /* 0x002fe40000000f00 */
[----:B------:R-:W-:Y:S02]  /*0360*/  ISETP.GE.U32.AND P0, PT, R6, 0x2, PT ;  /* 0x000000020600780c */ /* 0x000fe40003f06070 */
[----:B0-----:R-:W-:-:S04]  /*0370*/  LEA R5, R5, R2, 0x18 ;  /* 0x0000000205057211 */ /* 0x001fc800078ec0ff */
[-C--:B------:R-:W-:Y:S02]  /*0380*/  LEA R3, R6, R5.reuse, 0x2 ;  /* 0x0000000506037211 */ /* 0x080fe400078e10ff */
[C---:B------:R-:W-:Y:S02]  /*0390*/  LEA R2, R0.reuse, R5, 0x2 ;  /* 0x0000000500027211 */ /* 0x040fe400078e10ff */
[----:B------:R-:W-:-:S03]  /*03a0*/  LEA R4, R0, R3, 0x2 ;  /* 0x0000000300047211 */ /* 0x000fc600078e10ff */
[----:B------:R0:W-:Y:S04]  /*03b0*/  STS [R2], R10 ;  /* 0x0000000a02007388 */ /* 0x0001e80000000800 */
[----:B------:R0:W-:Y:S01]  /*03c0*/  STS [R4], R7 ;  /* 0x0000000704007388 */ /* 0x0001e20000000800 */
[----:B------:R-:W-:Y:S06]  /*03d0*/  BAR.SYNC.DEFER_BLOCKING 0x0 ;  /* 0x0000000000007b1d */ /* 0x000fec0000010000 */
[----:B------:R-:W-:Y:S05]  /*03e0*/  @!P0 BRA `(.L_x_43) ;  /* 0x0000000000a08947 */ /* 0x000fea0003800000 */
.L_x_46:
[----:B------:R-:W-:Y:S01]  /*03f0*/  SHF.R.U32.HI R5, RZ, 0x1, R6 ;  /* 0x00000001ff057819 */ /* 0x000fe20000011606 */
[----:B------:R-:W-:Y:S03]  /*0400*/  BSSY.RECONVERGENT B0, `(.L_x_44) ;  /* 0x0000022000007945 */ /* 0x000fe60003800200 */
[----:B------:R-:W-:-:S13]  /*0410*/  ISETP.GE.U32.AND P0, PT, R0, R5, PT ;  /* 0x000000050000720c */ /* 0x000fda0003f06070 */
[----:B-1----:R-:W-:Y:S05]  /*0420*/  @P0 BRA `(.L_x_45) ;  /* 0x00000000007c0947 */ /* 0x002fea0003800000 */
[C---:B------:R-:W-:Y:S01]  /*0430*/  LEA R8, R5.reuse, R2, 0x2 ;  /* 0x0000000205087211 */ /* 0x040fe200078e10ff */
[----:B0-----:R-:W-:Y:S01]  /*0440*/  LDS R7, [R2] ;  /* 0x0000000002077984 */ /* 0x001fe20000000800 */
[----:B------:R-:W-:Y:S01]  /*0450*/  HFMA2 R15, -RZ, RZ, 0.96630859375, -0.0022525787353515625 ;  /* 0x3bbb989dff0f7431 */ /* 0x000fe200000001ff */
[----:B------:R-:W-:Y:S02]  /*0460*/  LEA R12, R5, R4, 0x2 ;  /* 0x00000004050c7211 */ /* 0x000fe400078e10ff */
[----:B------:R-:W-:Y:S01]  /*0470*/  MOV R17, 0x437c0000 ;  /* 0x437c000000117802 */ /* 0x000fe20000000f00 */
[----:B------:R-:W0:Y:S02]  /*0480*/  LDS R8, [R8] ;  /* 0x0000000008087984 */ /* 0x000e240000000800 */
[----:B0-----:R-:W-:-:S05]  /*0490*/  FMNMX R9, R7, R8, !PT ;  /* 0x0000000807097209 */ /* 0x001fca0007800000 */
[--C-:B------:R-:W-:Y:S01]  /*04a0*/  FADD R13, R8, -R9.reuse ;  /* 0x80000009080d7221 */ /* 0x100fe20000000000 */
[----:B------:R-:W-:Y:S01]  /*04b0*/  FADD R10, R7, -R9 ;  /* 0x80000009070a7221 */ /* 0x000fe20000000000 */
[----:B------:R0:W-:Y:S02]  /*04c0*/  STS [R2], R9 ;  /* 0x0000000902007388 */ /* 0x0001e40000000800 */
[-C--:B------:R-:W-:Y:S01]  /*04d0*/  FFMA.SAT R11, R13, R15.reuse, 0.5 ;  /* 0x3f0000000d0b7423 */ /* 0x080fe2000000200f */
[----:B------:R-:W-:Y:S01]  /*04e0*/  FFMA.SAT R8, R10, R15, 0.5 ;  /* 0x3f0000000a087423 */ /* 0x000fe2000000200f */
[----:B------:R-:W1:Y:S02]  /*04f0*/  LDS R12, [R12] ;  /* 0x000000000c0c7984 */ /* 0x000e640000000800 */
[-C--:B------:R-:W-:Y:S01]  /*0500*/  FFMA.RM R14, R11, R17.reuse, 12582913 ;  /* 0x4b4000010b0e7423 */ /* 0x080fe20000004011 */
[----:B------:R-:W-:Y:S01]  /*0510*/  FFMA.RM R8, R8, R17, 12582913 ;  /* 0x4b40000108087423 */ /* 0x000fe20000004011 */
[----:B------:R-:W2:Y:S02]  /*0520*/  LDS R7, [R4] ;  /* 0x0000000004077984 */ /* 0x000ea40000000800 */
[----:B------:R-:W-:Y:S01]  /*0530*/  FADD R16, R14, -12583039 ;  /* 0xcb40007f0e107421 */ /* 0x000fe20000000000 */
[----:B------:R-:W-:Y:S01]  /*0540*/  FADD R11, R8, -12583039 ;  /* 0xcb40007f080b7421 */ /* 0x000fe20000000000 */
[----:B------:R-:W-:-:S02]  /*0550*/  SHF.L.U32 R14, R14, 0x17, RZ ;  /* 0x000000170e0e7819 */ /* 0x000fc400000006ff */
[C---:B------:R-:W-:Y:S01]  /*0560*/  FFMA R16, R13.reuse, 1.4426950216293334961, -R16 ;  /* 0x3fb8aa3b0d107823 */ /* 0x040fe20000000810 */
[----:B------:R-:W-:Y:S01]  /*0570*/  FFMA R11, R10, 1.4426950216293334961, -R11 ;  /* 0x3fb8aa3b0a0b7823 */ /* 0x000fe2000000080b */
[----:B------:R-:W-:Y:S02]  /*0580*/  SHF.L.U32 R8, R8, 0x17, RZ ;  /* 0x0000001708087819 */ /* 0x000fe400000006ff */
[----:B------:R-:W-:Y:S01]  /*0590*/  FFMA R16, R13, 1.925963033500011079e-08, R16 ;  /* 0x32a570600d107823 */ /* 0x000fe20000000010 */
[----:B------:R-:W-:-:S03]  /*05a0*/  FFMA R11, R10, 1.925963033500011079e-08, R11 ;  /* 0x32a570600a0b7823 */ /* 0x000fc6000000000b */
[----:B0-----:R-:W0:Y:S08]  /*05b0*/  MUFU.EX2 R9, R16 ;  /* 0x0000001000097308 */ /* 0x001e300000000800 */
[----:B------:R-:W3:Y:S01]  /*05c0*/  MUFU.EX2 R11, R11 ;  /* 0x0000000b000b7308 */ /* 0x000ee20000000800 */
[----:B0-----:R-:W-:-:S04]  /*05d0*/  FMUL R9, R14, R9 ;  /* 0x000000090e097220 */ /* 0x001fc80000400000 */
[----:B-1----:R-:W-:Y:S01]  /*05e0*/  FMUL R12, R12, R9 ;  /* 0x000000090c0c7220 */ /* 0x002fe20000400000 */
[----:B---3--:R-:W-:-:S04]  /*05f0*/  FMUL R8, R8, R11 ;  /* 0x0000000b08087220 */ /* 0x008fc80000400000 */
[----:B--2---:R-:W-:-:S05]  /*0600*/  FFMA R7, R7, R8, R12 ;  /* 0x0000000807077223 */ /* 0x004fca000000000c */
[----:B------:R1:W-:Y:S02]  /*0610*/  STS [R4], R7 ;  /* 0x0000000704007388 */ /* 0x0003e40000000800 */
.L_x_45:
[----:B------:R-:W-:Y:S05]  /*0620*/  BSYNC.RECONVERGENT B0 ;  /* 0x0000000000007941 */ /* 0x000fea0003800200 */
.L_x_44:
[----:B------:R-:W-:Y:S01]  /*0630*/  BAR.SYNC.DEFER_BLOCKING 0x0 ;  /* 0x0000000000007b1d */ /* 0x000fe20000010000 */
[----:B------:R-:W-:Y:S02]  /*0640*/  ISETP.GT.U32.AND P0, PT, R6, 0x3, PT ;  /* 0x000000030600780c */ /* 0x000fe40003f04070 */
[----:B------:R-:W-:-:S11]  /*0650*/  MOV R6, R5 ;  /* 0x0000000500067202 */ /* 0x000fd60000000f00 */
[----:B------:R-:W-:Y:S05]  /*0660*/  @P0 BRA `(.L_x_46) ;  /* 0xfffffffc00600947 */ /* 0x000fea000383ffff */
.L_x_43:
[----:B------:R-:W-:-:S13]  /*0670*/  ISETP.NE.AND P0, PT, R0, RZ, PT ;  /* 0x000000ff0000720c */ /* 0x000fda0003f05270 */
[----:B------:R-:W-:Y:S05]  /*0680*/  @P0 EXIT ;  /* 0x000000000000094d */ /* 0x000fea0003800000 */
[----:B------:R-:W2:Y:S01]  /*0690*/  S2UR UR5, SR_CgaCtaId ;  /* 0x00000000000579c3 */ /* 0x000ea20000008800 */
[----:B------:R-:W-:Y:S01]  /*06a0*/  UMOV UR4, 0x400 ;  /* 0x0000040000047882 */ /* 0x000fe20000000000 */
[----:B------:R-:W-:Y:S01]  /*06b0*/  LDS R3, [R3] ;  /* 0x0000000003037984 */ /* 0x000fe20000000800 */
[----:B------:R-:W3:Y:S05]  /*06c0*/  S2R R11, SR_CTAID.X ;  /* 0x00000000000b7919 */ /* 0x000eea0000002500 */
[----:B01----:R-:W3:Y:S08]  /*06d0*/  LDC.64 R4, c[0x0][0x388] ;  /* 0x0000e200ff047b82 */ /* 0x003ef00000000a00 */
[----:B------:R-:W0:Y:S01]  /*06e0*/  LDC.64 R6, c[0x0][0x390] ;  /* 0x0000e400ff067b82 */ /* 0x000e220000000a00 */
[----:B--2---:R-:W-:-:S09]  /*06f0*/  ULEA UR4, UR5, UR4, 0x18 ;  /* 0x0000000405047291 */ /* 0x004fd2000f8ec0ff */
[----:B------:R-:W1:Y:S01]  /*0700*/  LDS R9, [UR4] ;  /* 0x00000004ff097984 */ /* 0x000e620008000800 */
[----:B---3--:R-:W-:-:S04]  /*0710*/  IMAD.WIDE.U32 R4, R11, 0x4, R4 ;  /* 0x000000040b047825 */ /* 0x008fc800078e0004 */
[----:B0-----:R-:W-:Y:S01]  /*0720*/  IMAD.WIDE.U32 R6, R11, 0x4, R6 ;  /* 0x000000040b067825 */ /* 0x001fe200078e0006 */
[----:B-1----:R-:W-:Y:S04]  /*0730*/  STG.E desc[UR6][R4.64], R9 ;  /* 0x0000000904007986 */ /* 0x002fe8000c101906 */
[----:B------:R-:W-:Y:S01]  /*0740*/  STG.E desc[UR6][R6.64], R3 ;  /* 0x0000000306007986 */ /* 0x000fe2000c101906 */
[----:B------:R-:W-:Y:S05]  /*0750*/  EXIT ;  /* 0x000000000000794d */ /* 0x000fea0003800000 */
.L_x_47:
        /* <DEDUP_REMOVED lines=10> */
.L_x_52:


//--------------------- .nv.shared._Z13apply_softmaxPKfPfffi --------------------------
	.section	.nv.shared._Z13apply_softmaxPKfPfffi,"aw",@nobits
	.sectionflags	@""
	.align	16
	.zero		1024


//--------------------- .nv.shared.reserved.0     --------------------------
	.section	.nv.shared.reserved.0,"aw",@nobits
	.weak		__nv_reservedSMEM_offset_0_alias
	.size		__nv_reservedSMEM_offset_0_alias, 0, 64
	.other		__nv_reservedSMEM_offset_0_alias,@"STO_CUDA_RESERVED_SHARED STV_DEFAULT"
__nv_reservedSMEM_offset_0_alias:
	.zero		0
	.zero		64


//--------------------- .nv.shared._Z20calculate_global_sumPfS_S_fi --------------------------
	.section	.nv.shared._Z20calculate_global_sumPfS_S_fi,"aw",@nobits
	.sectionflags	@""
	.align	16
	.zero		1024


//--------------------- .nv.shared._Z20calculate_global_maxPfS_i --------------------------
	.section	.nv.shared._Z20calculate_global_maxPfS_i,"aw",@nobits
	.sectionflags	@""
	.align	16
	.zero		1024


//--------------------- .nv.shared._Z27calculate_block_max_and_sumPKfPfS1_ii --------------------------
	.section	.nv.shared._Z27calculate_block_max_and_sumPKfPfS1_ii,"aw",@nobits
	.sectionflags	@""
	.align	16
	.zero		1024


//--------------------- .nv.constant0._Z13apply_softmaxPKfPfffi --------------------------
	.section	.nv.constant0._Z13apply_softmaxPKfPfffi,"a",@progbits
	.sectionflags	@""
	.align	4
.nv.constant0._Z13apply_softmaxPKfPfffi:
	.zero		924


//--------------------- .nv.constant0._Z20calculate_global_sumPfS_S_fi --------------------------
	.section	.nv.constant0._Z20calculate_global_sumPfS_S_fi,"a",@progbits
	.sectionflags	@""
	.align	4
.nv.constant0._Z20calculate_global_sumPfS_S_fi:
	.zero		928


//--------------------- .nv.constant0._Z20calculate_global_maxPfS_i --------------------------
	.section	.nv.constant0._Z20calculate_global_maxPfS_i,"a",@progbits
	.sectionflags	@""
	.align	4
.nv.constant0._Z20calculate_global_maxPfS_i:
	.zero		916


//--------------------- .nv.constant0._Z27calculate_block_max_and_sumPKfPfS1_ii --------------------------
	.section	.nv.constant0._Z27calculate_block_max_and_sumPKfPfS1_ii,"a",@progbits
	.sectionflags	@""
	.align	4
.nv.constant0._Z27calculate_block_max_and_sumPKfPfS1_ii:
	.zero		928


//--------------------- SYMBOLS --------------------------

	.type		.nv.reservedSmem.offset0,@object
	.size		.nv.reservedSmem.offset0,0x4
	.type		.nv.reservedSmem.cap,@object
	.size		.nv.reservedSmem.cap,0x4
